//
// Generated by NVIDIA NVVM Compiler
//
// Compiler Build ID: CL-36424714
// Cuda compilation tools, release 13.0, V13.0.88
// Based on NVVM 20.0.0
//

.version 9.0
.target sm_100
.address_size 64

	// .globl	_Z22computeDistanceToStoreP10ZoningPlanP11DistanceMap

.visible .entry _Z22computeDistanceToStoreP10ZoningPlanP11DistanceMap(
	.param .u64 .ptr .align 1 _Z22computeDistanceToStoreP10ZoningPlanP11DistanceMap_param_0,
	.param .u64 .ptr .align 1 _Z22computeDistanceToStoreP10ZoningPlanP11DistanceMap_param_1
)
{
	.local .align 16 .b8 	__local_depot0[12000];
	.reg .b64 	%SP;
	.reg .b64 	%SPL;
	.reg .pred 	%p<22>;
	.reg .b32 	%r<142>;
	.reg .b64 	%rd<98>;

	mov.u64 	%SPL, __local_depot0;
	ld.param.u64 	%rd11, [_Z22computeDistanceToStoreP10ZoningPlanP11DistanceMap_param_0];
	ld.param.u64 	%rd12, [_Z22computeDistanceToStoreP10ZoningPlanP11DistanceMap_param_1];
	cvta.to.global.u64 	%rd1, %rd11;
	cvta.to.global.u64 	%rd2, %rd12;
	add.u64 	%rd3, %SPL, 0;
	mov.b64 	%rd97, 48;
$L__BB0_1:
	add.s64 	%rd14, %rd3, %rd97;
	mov.b32 	%r64, 0;
	st.local.v4.u32 	[%rd14+-48], {%r64, %r64, %r64, %r64};
	st.local.v4.u32 	[%rd14+-32], {%r64, %r64, %r64, %r64};
	st.local.v4.u32 	[%rd14+-16], {%r64, %r64, %r64, %r64};
	st.local.v4.u32 	[%rd14], {%r64, %r64, %r64, %r64};
	st.local.v4.u32 	[%rd14+16], {%r64, %r64, %r64, %r64};
	st.local.v4.u32 	[%rd14+32], {%r64, %r64, %r64, %r64};
	add.s64 	%rd97, %rd97, 96;
	setp.ne.s64 	%p1, %rd97, 12048;
	@%p1 bra 	$L__BB0_1;
	mov.u32 	%r66, %ctaid.x;
	shl.b32 	%r1, %r66, 1;
	mov.u32 	%r67, %tid.x;
	mul.lo.s32 	%r2, %r67, 5000;
	mov.b32 	%r122, 0;
	mul.wide.s32 	%rd23, %r1, 4;
	mov.u32 	%r130, %r122;
$L__BB0_3:
	add.s32 	%r5, %r122, %r2;
	mul.hi.u32 	%r68, %r5, 1374389535;
	shr.u32 	%r6, %r68, 7;
	mul.lo.s32 	%r69, %r6, 400;
	sub.s32 	%r7, %r5, %r69;
	mul.wide.u32 	%rd15, %r6, 3200;
	add.s64 	%rd16, %rd1, %rd15;
	mul.wide.u32 	%rd17, %r7, 8;
	add.s64 	%rd18, %rd16, %rd17;
	ld.global.u32 	%r70, [%rd18];
	add.s32 	%r71, %r70, -1;
	setp.ne.s32 	%p2, %r71, %r1;
	mul.wide.u32 	%rd19, %r6, 8000;
	add.s64 	%rd20, %rd2, %rd19;
	mul.wide.u32 	%rd21, %r7, 20;
	add.s64 	%rd22, %rd20, %rd21;
	add.s64 	%rd6, %rd22, %rd23;
	@%p2 bra 	$L__BB0_5;
	add.s32 	%r8, %r130, 1;
	mul.wide.s32 	%rd24, %r130, 12;
	add.s64 	%rd25, %rd3, %rd24;
	st.local.u32 	[%rd25], %r7;
	st.local.u32 	[%rd25+4], %r6;
	st.local.u32 	[%rd25+8], %r1;
	mov.b32 	%r72, 0;
	st.global.u32 	[%rd6], %r72;
	mov.u32 	%r130, %r8;
$L__BB0_5:
	add.s32 	%r73, %r5, 1;
	mul.hi.u32 	%r74, %r73, 1374389535;
	shr.u32 	%r10, %r74, 7;
	mul.lo.s32 	%r75, %r10, 400;
	sub.s32 	%r11, %r73, %r75;
	mul.wide.u32 	%rd26, %r10, 3200;
	add.s64 	%rd27, %rd1, %rd26;
	mul.wide.u32 	%rd28, %r11, 8;
	add.s64 	%rd29, %rd27, %rd28;
	ld.global.u32 	%r76, [%rd29];
	add.s32 	%r77, %r76, -1;
	setp.ne.s32 	%p3, %r77, %r1;
	@%p3 bra 	$L__BB0_7;
	add.s32 	%r12, %r130, 1;
	mul.wide.s32 	%rd30, %r130, 12;
	add.s64 	%rd31, %rd3, %rd30;
	st.local.u32 	[%rd31], %r11;
	st.local.u32 	[%rd31+4], %r10;
	st.local.u32 	[%rd31+8], %r1;
	mov.b32 	%r78, 0;
	st.global.u32 	[%rd6+20], %r78;
	mov.u32 	%r130, %r12;
$L__BB0_7:
	add.s32 	%r79, %r5, 2;
	mul.hi.u32 	%r80, %r79, 1374389535;
	shr.u32 	%r14, %r80, 7;
	mul.lo.s32 	%r81, %r14, 400;
	sub.s32 	%r15, %r79, %r81;
	mul.wide.u32 	%rd32, %r14, 3200;
	add.s64 	%rd33, %rd1, %rd32;
	mul.wide.u32 	%rd34, %r15, 8;
	add.s64 	%rd35, %rd33, %rd34;
	ld.global.u32 	%r82, [%rd35];
	add.s32 	%r83, %r82, -1;
	setp.ne.s32 	%p4, %r83, %r1;
	@%p4 bra 	$L__BB0_9;
	add.s32 	%r16, %r130, 1;
	mul.wide.s32 	%rd36, %r130, 12;
	add.s64 	%rd37, %rd3, %rd36;
	st.local.u32 	[%rd37], %r15;
	st.local.u32 	[%rd37+4], %r14;
	st.local.u32 	[%rd37+8], %r1;
	mov.b32 	%r84, 0;
	st.global.u32 	[%rd6+40], %r84;
	mov.u32 	%r130, %r16;
$L__BB0_9:
	add.s32 	%r85, %r5, 3;
	mul.hi.u32 	%r86, %r85, 1374389535;
	shr.u32 	%r18, %r86, 7;
	mul.lo.s32 	%r87, %r18, 400;
	sub.s32 	%r19, %r85, %r87;
	mul.wide.u32 	%rd38, %r18, 3200;
	add.s64 	%rd39, %rd1, %rd38;
	mul.wide.u32 	%rd40, %r19, 8;
	add.s64 	%rd41, %rd39, %rd40;
	ld.global.u32 	%r88, [%rd41];
	add.s32 	%r89, %r88, -1;
	setp.ne.s32 	%p5, %r89, %r1;
	@%p5 bra 	$L__BB0_11;
	add.s32 	%r20, %r130, 1;
	mul.wide.s32 	%rd42, %r130, 12;
	add.s64 	%rd43, %rd3, %rd42;
	st.local.u32 	[%rd43], %r19;
	st.local.u32 	[%rd43+4], %r18;
	st.local.u32 	[%rd43+8], %r1;
	mov.b32 	%r90, 0;
	st.global.u32 	[%rd6+60], %r90;
	mov.u32 	%r130, %r20;
$L__BB0_11:
	add.s32 	%r122, %r122, 4;
	setp.ne.s32 	%p6, %r122, 5000;
	@%p6 bra 	$L__BB0_3;
	add.s32 	%r23, %r1, 1;
	add.s32 	%r24, %r1, 2;
	mov.b32 	%r128, 0;
$L__BB0_13:
	add.s32 	%r27, %r128, %r2;
	mul.hi.u32 	%r92, %r27, 1374389535;
	shr.u32 	%r28, %r92, 7;
	mul.lo.s32 	%r93, %r28, 400;
	sub.s32 	%r29, %r27, %r93;
	mul.wide.u32 	%rd44, %r28, 3200;
	add.s64 	%rd45, %rd1, %rd44;
	mul.wide.u32 	%rd46, %r29, 8;
	add.s64 	%rd47, %rd45, %rd46;
	ld.global.u32 	%r94, [%rd47];
	setp.ne.s32 	%p7, %r94, %r24;
	mul.wide.u32 	%rd48, %r28, 8000;
	add.s64 	%rd49, %rd2, %rd48;
	mul.wide.u32 	%rd50, %r29, 20;
	add.s64 	%rd51, %rd49, %rd50;
	add.s64 	%rd7, %rd51, %rd23;
	@%p7 bra 	$L__BB0_15;
	add.s32 	%r30, %r130, 1;
	mul.wide.s32 	%rd53, %r130, 12;
	add.s64 	%rd54, %rd3, %rd53;
	st.local.u32 	[%rd54], %r29;
	st.local.u32 	[%rd54+4], %r28;
	st.local.u32 	[%rd54+8], %r23;
	mov.b32 	%r95, 0;
	st.global.u32 	[%rd7+4], %r95;
	mov.u32 	%r130, %r30;
$L__BB0_15:
	add.s32 	%r96, %r27, 1;
	mul.hi.u32 	%r97, %r96, 1374389535;
	shr.u32 	%r32, %r97, 7;
	mul.lo.s32 	%r98, %r32, 400;
	sub.s32 	%r33, %r96, %r98;
	mul.wide.u32 	%rd55, %r32, 3200;
	add.s64 	%rd56, %rd1, %rd55;
	mul.wide.u32 	%rd57, %r33, 8;
	add.s64 	%rd58, %rd56, %rd57;
	ld.global.u32 	%r99, [%rd58];
	setp.ne.s32 	%p8, %r99, %r24;
	@%p8 bra 	$L__BB0_17;
	add.s32 	%r34, %r130, 1;
	mul.wide.s32 	%rd59, %r130, 12;
	add.s64 	%rd60, %rd3, %rd59;
	st.local.u32 	[%rd60], %r33;
	st.local.u32 	[%rd60+4], %r32;
	st.local.u32 	[%rd60+8], %r23;
	mov.b32 	%r100, 0;
	st.global.u32 	[%rd7+24], %r100;
	mov.u32 	%r130, %r34;
$L__BB0_17:
	add.s32 	%r101, %r27, 2;
	mul.hi.u32 	%r102, %r101, 1374389535;
	shr.u32 	%r36, %r102, 7;
	mul.lo.s32 	%r103, %r36, 400;
	sub.s32 	%r37, %r101, %r103;
	mul.wide.u32 	%rd61, %r36, 3200;
	add.s64 	%rd62, %rd1, %rd61;
	mul.wide.u32 	%rd63, %r37, 8;
	add.s64 	%rd64, %rd62, %rd63;
	ld.global.u32 	%r104, [%rd64];
	setp.ne.s32 	%p9, %r104, %r24;
	@%p9 bra 	$L__BB0_19;
	add.s32 	%r38, %r130, 1;
	mul.wide.s32 	%rd65, %r130, 12;
	add.s64 	%rd66, %rd3, %rd65;
	st.local.u32 	[%rd66], %r37;
	st.local.u32 	[%rd66+4], %r36;
	st.local.u32 	[%rd66+8], %r23;
	mov.b32 	%r105, 0;
	st.global.u32 	[%rd7+44], %r105;
	mov.u32 	%r130, %r38;
$L__BB0_19:
	add.s32 	%r106, %r27, 3;
	mul.hi.u32 	%r107, %r106, 1374389535;
	shr.u32 	%r40, %r107, 7;
	mul.lo.s32 	%r108, %r40, 400;
	sub.s32 	%r41, %r106, %r108;
	mul.wide.u32 	%rd67, %r40, 3200;
	add.s64 	%rd68, %rd1, %rd67;
	mul.wide.u32 	%rd69, %r41, 8;
	add.s64 	%rd70, %rd68, %rd69;
	ld.global.u32 	%r109, [%rd70];
	setp.ne.s32 	%p10, %r109, %r24;
	@%p10 bra 	$L__BB0_21;
	add.s32 	%r42, %r130, 1;
	mul.wide.s32 	%rd71, %r130, 12;
	add.s64 	%rd72, %rd3, %rd71;
	st.local.u32 	[%rd72], %r41;
	st.local.u32 	[%rd72+4], %r40;
	st.local.u32 	[%rd72+8], %r23;
	mov.b32 	%r110, 0;
	st.global.u32 	[%rd7+64], %r110;
	mov.u32 	%r130, %r42;
$L__BB0_21:
	add.s32 	%r128, %r128, 4;
	setp.ne.s32 	%p11, %r128, 5000;
	@%p11 bra 	$L__BB0_13;
	setp.lt.s32 	%p12, %r130, 1;
	@%p12 bra 	$L__BB0_37;
	mov.b32 	%r134, 0;
$L__BB0_24:
	mov.u32 	%r45, %r134;
	add.s32 	%r134, %r45, 1;
	mul.wide.u32 	%rd73, %r45, 12;
	add.s64 	%rd74, %rd3, %rd73;
	ld.local.u32 	%r48, [%rd74];
	ld.local.u32 	%r49, [%rd74+4];
	ld.local.u32 	%r50, [%rd74+8];
	mul.wide.s32 	%rd75, %r49, 8000;
	add.s64 	%rd8, %rd2, %rd75;
	mul.wide.s32 	%rd76, %r48, 20;
	add.s64 	%rd77, %rd8, %rd76;
	mul.wide.s32 	%rd78, %r50, 4;
	add.s64 	%rd9, %rd77, %rd78;
	ld.global.u32 	%r51, [%rd9];
	setp.lt.s32 	%p13, %r49, 1;
	@%p13 bra 	$L__BB0_28;
	add.s32 	%r52, %r49, -1;
	mul.wide.u32 	%rd79, %r52, 8000;
	add.s64 	%rd80, %rd2, %rd79;
	add.s64 	%rd82, %rd80, %rd76;
	add.s64 	%rd84, %rd82, %rd78;
	add.s32 	%r112, %r51, 1;
	atom.global.min.s32 	%r113, [%rd84], %r112;
	setp.le.s32 	%p14, %r113, %r112;
	@%p14 bra 	$L__BB0_27;
	add.s32 	%r53, %r130, 1;
	mul.wide.s32 	%rd85, %r130, 12;
	add.s64 	%rd86, %rd3, %rd85;
	st.local.u32 	[%rd86], %r48;
	st.local.u32 	[%rd86+4], %r52;
	st.local.u32 	[%rd86+8], %r50;
	mov.u32 	%r130, %r53;
$L__BB0_27:
	setp.gt.u32 	%p15, %r49, 398;
	@%p15 bra 	$L__BB0_30;
$L__BB0_28:
	add.s32 	%r114, %r51, 1;
	atom.global.min.s32 	%r115, [%rd9+8000], %r114;
	setp.le.s32 	%p16, %r115, %r114;
	@%p16 bra 	$L__BB0_30;
	add.s32 	%r116, %r49, 1;
	add.s32 	%r56, %r130, 1;
	mul.wide.s32 	%rd87, %r130, 12;
	add.s64 	%rd88, %rd3, %rd87;
	st.local.u32 	[%rd88], %r48;
	st.local.u32 	[%rd88+4], %r116;
	st.local.u32 	[%rd88+8], %r50;
	mov.u32 	%r130, %r56;
$L__BB0_30:
	setp.lt.s32 	%p17, %r48, 1;
	@%p17 bra 	$L__BB0_34;
	add.s32 	%r58, %r48, -1;
	mul.wide.u32 	%rd89, %r58, 20;
	add.s64 	%rd90, %rd8, %rd89;
	add.s64 	%rd92, %rd90, %rd78;
	add.s32 	%r117, %r51, 1;
	atom.global.min.s32 	%r118, [%rd92], %r117;
	setp.le.s32 	%p18, %r118, %r117;
	@%p18 bra 	$L__BB0_33;
	add.s32 	%r59, %r130, 1;
	mul.wide.s32 	%rd93, %r130, 12;
	add.s64 	%rd94, %rd3, %rd93;
	st.local.u32 	[%rd94], %r58;
	st.local.u32 	[%rd94+4], %r49;
	st.local.u32 	[%rd94+8], %r50;
	mov.u32 	%r130, %r59;
$L__BB0_33:
	setp.gt.u32 	%p19, %r48, 398;
	@%p19 bra 	$L__BB0_36;
$L__BB0_34:
	add.s32 	%r119, %r51, 1;
	atom.global.min.s32 	%r120, [%rd9+20], %r119;
	setp.le.s32 	%p20, %r120, %r119;
	@%p20 bra 	$L__BB0_36;
	add.s32 	%r121, %r48, 1;
	add.s32 	%r62, %r130, 1;
	mul.wide.s32 	%rd95, %r130, 12;
	add.s64 	%rd96, %rd3, %rd95;
	st.local.u32 	[%rd96], %r121;
	st.local.u32 	[%rd96+4], %r49;
	st.local.u32 	[%rd96+8], %r50;
	mov.u32 	%r130, %r62;
$L__BB0_36:
	setp.lt.s32 	%p21, %r134, %r130;
	@%p21 bra 	$L__BB0_24;
$L__BB0_37:
	ret;

}
	// .globl	_Z12computeScoreP10ZoningPlanP11DistanceMapPi
.visible .entry _Z12computeScoreP10ZoningPlanP11DistanceMapPi(
	.param .u64 .ptr .align 1 _Z12computeScoreP10ZoningPlanP11DistanceMapPi_param_0,
	.param .u64 .ptr .align 1 _Z12computeScoreP10ZoningPlanP11DistanceMapPi_param_1,
	.param .u64 .ptr .align 1 _Z12computeScoreP10ZoningPlanP11DistanceMapPi_param_2
)
{
	.reg .pred 	%p<4>;
	.reg .b32 	%r<56>;
	.reg .b64 	%rd<23>;

	ld.param.u64 	%rd4, [_Z12computeScoreP10ZoningPlanP11DistanceMapPi_param_0];
	ld.param.u64 	%rd5, [_Z12computeScoreP10ZoningPlanP11DistanceMapPi_param_1];
	ld.param.u64 	%rd3, [_Z12computeScoreP10ZoningPlanP11DistanceMapPi_param_2];
	cvta.to.global.u64 	%rd1, %rd5;
	cvta.to.global.u64 	%rd2, %rd4;
	mov.u32 	%r17, %ntid.x;
	mov.u32 	%r18, %ctaid.x;
	mov.u32 	%r19, %tid.x;
	mad.lo.s32 	%r20, %r17, %r18, %r19;
	mul.lo.s32 	%r51, %r20, 1250;
	mov.b32 	%r54, 0;
	mov.b32 	%r52, 1;
$L__BB1_1:
	mul.hi.s32 	%r21, %r51, 1374389535;
	shr.u32 	%r22, %r21, 31;
	shr.s32 	%r23, %r21, 7;
	add.s32 	%r5, %r23, %r22;
	mul.lo.s32 	%r24, %r5, 400;
	sub.s32 	%r6, %r51, %r24;
	mul.wide.s32 	%rd6, %r5, 3200;
	add.s64 	%rd7, %rd2, %rd6;
	mul.wide.s32 	%rd8, %r6, 8;
	add.s64 	%rd9, %rd7, %rd8;
	ld.global.u32 	%r25, [%rd9];
	setp.gt.s32 	%p1, %r25, 0;
	@%p1 bra 	$L__BB1_3;
	mul.wide.s32 	%rd10, %r5, 8000;
	add.s64 	%rd11, %rd1, %rd10;
	mul.wide.s32 	%rd12, %r6, 20;
	add.s64 	%rd13, %rd11, %rd12;
	ld.global.u32 	%r26, [%rd13];
	add.s32 	%r27, %r26, %r54;
	ld.global.u32 	%r28, [%rd13+4];
	add.s32 	%r29, %r28, %r27;
	ld.global.u32 	%r30, [%rd13+8];
	add.s32 	%r31, %r30, %r29;
	ld.global.u32 	%r32, [%rd13+12];
	add.s32 	%r33, %r32, %r31;
	ld.global.u32 	%r34, [%rd13+16];
	add.s32 	%r54, %r34, %r33;
$L__BB1_3:
	add.s32 	%r35, %r51, 1;
	mul.hi.s32 	%r36, %r35, 1374389535;
	shr.u32 	%r37, %r36, 31;
	shr.s32 	%r38, %r36, 7;
	add.s32 	%r9, %r38, %r37;
	mul.lo.s32 	%r39, %r9, 400;
	sub.s32 	%r10, %r35, %r39;
	mul.wide.s32 	%rd14, %r9, 3200;
	add.s64 	%rd15, %rd2, %rd14;
	mul.wide.s32 	%rd16, %r10, 8;
	add.s64 	%rd17, %rd15, %rd16;
	ld.global.u32 	%r40, [%rd17];
	setp.gt.s32 	%p2, %r40, 0;
	@%p2 bra 	$L__BB1_5;
	mul.wide.s32 	%rd18, %r9, 8000;
	add.s64 	%rd19, %rd1, %rd18;
	mul.wide.s32 	%rd20, %r10, 20;
	add.s64 	%rd21, %rd19, %rd20;
	ld.global.u32 	%r41, [%rd21];
	add.s32 	%r42, %r41, %r54;
	ld.global.u32 	%r43, [%rd21+4];
	add.s32 	%r44, %r43, %r42;
	ld.global.u32 	%r45, [%rd21+8];
	add.s32 	%r46, %r45, %r44;
	ld.global.u32 	%r47, [%rd21+12];
	add.s32 	%r48, %r47, %r46;
	ld.global.u32 	%r49, [%rd21+16];
	add.s32 	%r54, %r49, %r48;
$L__BB1_5:
	add.s32 	%r52, %r52, 2;
	add.s32 	%r51, %r51, 2;
	setp.ne.s32 	%p3, %r52, 1251;
	@%p3 bra 	$L__BB1_1;
	cvta.to.global.u64 	%rd22, %rd3;
	atom.global.add.u32 	%r50, [%rd22], %r54;
	ret;

}
	// .globl	_Z15swapCellsInPlanP10ZoningPlanP7Point2DS2_
.visible .entry _Z15swapCellsInPlanP10ZoningPlanP7Point2DS2_(
	.param .u64 .ptr .align 1 _Z15swapCellsInPlanP10ZoningPlanP7Point2DS2__param_0,
	.param .u64 .ptr .align 1 _Z15swapCellsInPlanP10ZoningPlanP7Point2DS2__param_1,
	.param .u64 .ptr .align 1 _Z15swapCellsInPlanP10ZoningPlanP7Point2DS2__param_2
)
{
	.reg .b32 	%r<11>;
	.reg .b64 	%rd<19>;

	ld.param.u64 	%rd1, [_Z15swapCellsInPlanP10ZoningPlanP7Point2DS2__param_0];
	ld.param.u64 	%rd2, [_Z15swapCellsInPlanP10ZoningPlanP7Point2DS2__param_1];
	ld.param.u64 	%rd3, [_Z15swapCellsInPlanP10ZoningPlanP7Point2DS2__param_2];
	cvta.to.global.u64 	%rd4, %rd3;
	cvta.to.global.u64 	%rd5, %rd1;
	cvta.to.global.u64 	%rd6, %rd2;
	ld.global.u32 	%r1, [%rd6+4];
	mul.wide.s32 	%rd7, %r1, 3200;
	add.s64 	%rd8, %rd5, %rd7;
	ld.global.u32 	%r2, [%rd6];
	mul.wide.s32 	%rd9, %r2, 8;
	add.s64 	%rd10, %rd8, %rd9;
	ld.global.u32 	%r3, [%rd10];
	ld.global.u32 	%r4, [%rd10+4];
	ld.global.u32 	%r5, [%rd4+4];
	mul.wide.s32 	%rd11, %r5, 3200;
	add.s64 	%rd12, %rd5, %rd11;
	ld.global.u32 	%r6, [%rd4];
	mul.wide.s32 	%rd13, %r6, 8;
	add.s64 	%rd14, %rd12, %rd13;
	ld.global.u32 	%r7, [%rd14];
	ld.global.u32 	%r8, [%rd14+4];
	st.global.u32 	[%rd10], %r7;
	st.global.u32 	[%rd10+4], %r8;
	ld.global.u32 	%r9, [%rd4+4];
	mul.wide.s32 	%rd15, %r9, 3200;
	add.s64 	%rd16, %rd5, %rd15;
	ld.global.u32 	%r10, [%rd4];
	mul.wide.s32 	%rd17, %r10, 8;
	add.s64 	%rd18, %rd16, %rd17;
	st.global.u32 	[%rd18], %r3;
	st.global.u32 	[%rd18+4], %r4;
	ret;

}


// ===== COMPILED SASS (sm_100) =====

	.target	sm_100

	.elftype	@"ET_EXEC"


//--------------------- .note.nv.tkinfo           --------------------------
	.section	.note.nv.tkinfo,"",@"SHT_NOTE"
	.sectionflags	@"SHF_NOTE_NV_TKINFO"
	.tkinfo
        /*0018*/ 	.word	0x00000002
        /*0030*/ 	.string	""
        /*0030*/ 	.string	"ptxas"
        /*0030*/ 	.string	"Cuda compilation tools, release 13.0, V13.0.88"
        /*0030*/ 	.string	"Build cuda_13.0.r13.0/compiler.36424714_0"
        /*0030*/ 	.string	"-arch sm_100 -m 64 "



//--------------------- .note.nv.cuinfo           --------------------------
	.section	.note.nv.cuinfo,"",@"SHT_NOTE"
	.sectionflags	@"SHF_NOTE_NV_CUINFO"
        /*0018*/ 	.short	0x0002
        /*001a*/ 	.short	0x0064
        /*001c*/ 	.short	0x0082
	.zero		2


//--------------------- .nv.info                  --------------------------
	.section	.nv.info,"",@"SHT_CUDA_INFO"
	.align	4


	//----- nvinfo : EIATTR_REGCOUNT
	.align		4
        /*0000*/ 	.byte	0x04, 0x2f
        /*0002*/ 	.short	(.L_1 - .L_0)
	.align		4
.L_0:
        /*0004*/ 	.word	index@(_Z22computeDistanceToStoreP10ZoningPlanP11DistanceMap)
        /*0008*/ 	.word	0x00000020


	//----- nvinfo : EIATTR_FRAME_SIZE
	.align		4
.L_1:
        /*000c*/ 	.byte	0x04, 0x11
        /*000e*/ 	.short	(.L_3 - .L_2)
	.align		4
.L_2:
        /*0010*/ 	.word	index@(_Z22computeDistanceToStoreP10ZoningPlanP11DistanceMap)
        /*0014*/ 	.word	0x00002ee0


	//----- nvinfo : EIATTR_REGCOUNT
	.align		4
.L_3:
        /*0018*/ 	.byte	0x04, 0x2f
        /*001a*/ 	.short	(.L_5 - .L_4)
	.align		4
.L_4:
        /*001c*/ 	.word	index@(_Z12computeScoreP10ZoningPlanP11DistanceMapPi)
        /*0020*/ 	.word	0x00000014


	//----- nvinfo : EIATTR_FRAME_SIZE
	.align		4
.L_5:
        /*0024*/ 	.byte	0x04, 0x11
        /*0026*/ 	.short	(.L_7 - .L_6)
	.align		4
.L_6:
        /*0028*/ 	.word	index@(_Z12computeScoreP10ZoningPlanP11DistanceMapPi)
        /*002c*/ 	.word	0x00000000


	//----- nvinfo : EIATTR_REGCOUNT
	.align		4
.L_7:
        /*0030*/ 	.byte	0x04, 0x2f
        /*0032*/ 	.short	(.L_9 - .L_8)
	.align		4
.L_8:
        /*0034*/ 	.word	index@(_Z15swapCellsInPlanP10ZoningPlanP7Point2DS2_)
        /*0038*/ 	.word	0x00000018


	//----- nvinfo : EIATTR_FRAME_SIZE
	.align		4
.L_9:
        /*003c*/ 	.byte	0x04, 0x11
        /*003e*/ 	.short	(.L_11 - .L_10)
	.align		4
.L_10:
        /*0040*/ 	.word	index@(_Z15swapCellsInPlanP10ZoningPlanP7Point2DS2_)
        /*0044*/ 	.word	0x00000000


	//----- nvinfo : EIATTR_MIN_STACK_SIZE
	.align		4
.L_11:
        /*0048*/ 	.byte	0x04, 0x12
        /*004a*/ 	.short	(.L_13 - .L_12)
	.align		4
.L_12:
        /*004c*/ 	.word	index@(_Z15swapCellsInPlanP10ZoningPlanP7Point2DS2_)
        /*0050*/ 	.word	0x00000000


	//----- nvinfo : EIATTR_MIN_STACK_SIZE
	.align		4
.L_13:
        /*0054*/ 	.byte	0x04, 0x12
        /*0056*/ 	.short	(.L_15 - .L_14)
	.align		4
.L_14:
        /*0058*/ 	.word	index@(_Z12computeScoreP10ZoningPlanP11DistanceMapPi)
        /*005c*/ 	.word	0x00000000


	//----- nvinfo : EIATTR_MIN_STACK_SIZE
	.align		4
.L_15:
        /*0060*/ 	.byte	0x04, 0x12
        /*0062*/ 	.short	(.L_17 - .L_16)
	.align		4
.L_16:
        /*0064*/ 	.word	index@(_Z22computeDistanceToStoreP10ZoningPlanP11DistanceMap)
        /*0068*/ 	.word	0x00002ee0
.L_17:


//--------------------- .nv.compat                --------------------------
	.section	.nv.compat,"",@"SHT_CUDA_COMPAT_INFO"
	.align	4
        /*0000*/ 	.byte	0x02, 0x09, 0x00, 0x00, 0x02, 0x02, 0x01, 0x00, 0x02, 0x05, 0x05, 0x00, 0x03, 0x07, 0x01, 0x01
        /*0010*/ 	.byte	0x02, 0x03, 0x00, 0x00, 0x02, 0x06, 0x01, 0x00, 0x04, 0x0b, 0x08, 0x00, 0x09, 0x00, 0x00, 0x00
        /*0020*/ 	.byte	0x00, 0x00, 0x00, 0x00


//--------------------- .nv.info._Z15swapCellsInPlanP10ZoningPlanP7Point2DS2_ --------------------------
	.section	.nv.info._Z15swapCellsInPlanP10ZoningPlanP7Point2DS2_,"",@"SHT_CUDA_INFO"
	.sectionflags	@""
	.align	4


	//----- nvinfo : EIATTR_CUDA_API_VERSION
	.align		4
        /*0000*/ 	.byte	0x04, 0x37
        /*0002*/ 	.short	(.L_19 - .L_18)
.L_18:
        /*0004*/ 	.word	0x00000082


	//----- nvinfo : EIATTR_KPARAM_INFO
	.align		4
.L_19:
        /*0008*/ 	.byte	0x04, 0x17
        /*000a*/ 	.short	(.L_21 - .L_20)
.L_20:
        /*000c*/ 	.word	0x00000000
        /*0010*/ 	.short	0x0002
        /*0012*/ 	.short	0x0010
        /*0014*/ 	.byte	0x00, 0xf5, 0x21, 0x00


	//----- nvinfo : EIATTR_KPARAM_INFO
	.align		4
.L_21:
        /*0018*/ 	.byte	0x04, 0x17
        /*001a*/ 	.short	(.L_23 - .L_22)
.L_22:
        /*001c*/ 	.word	0x00000000
        /*0020*/ 	.short	0x0001
        /*0022*/ 	.short	0x0008
        /*0024*/ 	.byte	0x00, 0xf5, 0x21, 0x00


	//----- nvinfo : EIATTR_KPARAM_INFO
	.align		4
.L_23:
        /*0028*/ 	.byte	0x04, 0x17
        /*002a*/ 	.short	(.L_25 - .L_24)
.L_24:
        /*002c*/ 	.word	0x00000000
        /*0030*/ 	.short	0x0000
        /*0032*/ 	.short	0x0000
        /*0034*/ 	.byte	0x00, 0xf5, 0x21, 0x00


	//----- nvinfo : EIATTR_SPARSE_MMA_MASK
	.align		4
.L_25:
        /*0038*/ 	.byte	0x03, 0x50
        /*003a*/ 	.short	0x0000


	//----- nvinfo : EIATTR_MAXREG_COUNT
	.align		4
        /*003c*/ 	.byte	0x03, 0x1b
        /*003e*/ 	.short	0x00ff


	//----- nvinfo : EIATTR_MERCURY_ISA_VERSION
	.align		4
        /*0040*/ 	.byte	0x03, 0x5f
        /*0042*/ 	.short	0x0101


	//----- nvinfo : EIATTR_VRC_CTA_INIT_COUNT
	.align		4
        /*0044*/ 	.byte	0x02, 0x4a
	.zero		1
	.zero		1


	//----- nvinfo : EIATTR_EXIT_INSTR_OFFSETS
	.align		4
        /*0048*/ 	.byte	0x04, 0x1c
        /*004a*/ 	.short	(.L_27 - .L_26)


	//   ....[0]....
.L_26:
        /*004c*/ 	.word	0x00000190


	//----- nvinfo : EIATTR_CBANK_PARAM_SIZE
	.align		4
.L_27:
        /*0050*/ 	.byte	0x03, 0x19
        /*0052*/ 	.short	0x0018


	//----- nvinfo : EIATTR_PARAM_CBANK
	.align		4
        /*0054*/ 	.byte	0x04, 0x0a
        /*0056*/ 	.short	(.L_29 - .L_28)
	.align		4
.L_28:
        /*0058*/ 	.word	index@(.nv.constant0._Z15swapCellsInPlanP10ZoningPlanP7Point2DS2_)
        /*005c*/ 	.short	0x0380
        /*005e*/ 	.short	0x0018


	//----- nvinfo : EIATTR_SW_WAR
	.align		4
.L_29:
        /*0060*/ 	.byte	0x04, 0x36
        /*0062*/ 	.short	(.L_31 - .L_30)
.L_30:
        /*0064*/ 	.word	0x00000008
.L_31:


//--------------------- .nv.info._Z12computeScoreP10ZoningPlanP11DistanceMapPi --------------------------
	.section	.nv.info._Z12computeScoreP10ZoningPlanP11DistanceMapPi,"",@"SHT_CUDA_INFO"
	.sectionflags	@""
	.align	4


	//----- nvinfo : EIATTR_CUDA_API_VERSION
	.align		4
        /*0000*/ 	.byte	0x04, 0x37
        /*0002*/ 	.short	(.L_33 - .L_32)
.L_32:
        /*0004*/ 	.word	0x00000082


	//----- nvinfo : EIATTR_KPARAM_INFO
	.align		4
.L_33:
        /*0008*/ 	.byte	0x04, 0x17
        /*000a*/ 	.short	(.L_35 - .L_34)
.L_34:
        /*000c*/ 	.word	0x00000000
        /*0010*/ 	.short	0x0002
        /*0012*/ 	.short	0x0010
        /*0014*/ 	.byte	0x00, 0xf5, 0x21, 0x00


	//----- nvinfo : EIATTR_KPARAM_INFO
	.align		4
.L_35:
        /*0018*/ 	.byte	0x04, 0x17
        /*001a*/ 	.short	(.L_37 - .L_36)
.L_36:
        /*001c*/ 	.word	0x00000000
        /*0020*/ 	.short	0x0001
        /*0022*/ 	.short	0x0008
        /*0024*/ 	.byte	0x00, 0xf5, 0x21, 0x00


	//----- nvinfo : EIATTR_KPARAM_INFO
	.align		4
.L_37:
        /*0028*/ 	.byte	0x04, 0x17
        /*002a*/ 	.short	(.L_39 - .L_38)
.L_38:
        /*002c*/ 	.word	0x00000000
        /*0030*/ 	.short	0x0000
        /*0032*/ 	.short	0x0000
        /*0034*/ 	.byte	0x00, 0xf5, 0x21, 0x00


	//----- nvinfo : EIATTR_SPARSE_MMA_MASK
	.align		4
.L_39:
        /*0038*/ 	.byte	0x03, 0x50
        /*003a*/ 	.short	0x0000


	//----- nvinfo : EIATTR_MAXREG_COUNT
	.align		4
        /*003c*/ 	.byte	0x03, 0x1b
        /*003e*/ 	.short	0x00ff


	//----- nvinfo : EIATTR_MERCURY_ISA_VERSION
	.align		4
        /*0040*/ 	.byte	0x03, 0x5f
        /*0042*/ 	.short	0x0101


	//----- nvinfo : EIATTR_INT_WARP_WIDE_INSTR_OFFSETS
	.align		4
        /*0044*/ 	.byte	0x04, 0x31
        /*0046*/ 	.short	(.L_41 - .L_40)


	//   ....[0]....
.L_40:
        /*0048*/ 	.word	0x00000360


	//   ....[1]....
        /*004c*/ 	.word	0x00000380


	//----- nvinfo : EIATTR_VRC_CTA_INIT_COUNT
	.align		4
.L_41:
        /*0050*/ 	.byte	0x02, 0x4a
	.zero		1
	.zero		1


	//----- nvinfo : EIATTR_EXIT_INSTR_OFFSETS
	.align		4
        /*0054*/ 	.byte	0x04, 0x1c
        /*0056*/ 	.short	(.L_43 - .L_42)


	//   ....[0]....
.L_42:
        /*0058*/ 	.word	0x000003d0


	//----- nvinfo : EIATTR_CBANK_PARAM_SIZE
	.align		4
.L_43:
        /*005c*/ 	.byte	0x03, 0x19
        /*005e*/ 	.short	0x0018


	//----- nvinfo : EIATTR_PARAM_CBANK
	.align		4
        /*0060*/ 	.byte	0x04, 0x0a
        /*0062*/ 	.short	(.L_45 - .L_44)
	.align		4
.L_44:
        /*0064*/ 	.word	index@(.nv.constant0._Z12computeScoreP10ZoningPlanP11DistanceMapPi)
        /*0068*/ 	.short	0x0380
        /*006a*/ 	.short	0x0018


	//----- nvinfo : EIATTR_SW_WAR
	.align		4
.L_45:
        /*006c*/ 	.byte	0x04, 0x36
        /*006e*/ 	.short	(.L_47 - .L_46)
.L_46:
        /*0070*/ 	.word	0x00000008
.L_47:


//--------------------- .nv.info._Z22computeDistanceToStoreP10ZoningPlanP11DistanceMap --------------------------
	.section	.nv.info._Z22computeDistanceToStoreP10ZoningPlanP11DistanceMap,"",@"SHT_CUDA_INFO"
	.sectionflags	@""
	.align	4


	//----- nvinfo : EIATTR_CUDA_API_VERSION
	.align		4
        /*0000*/ 	.byte	0x04, 0x37
        /*0002*/ 	.short	(.L_49 - .L_48)
.L_48:
        /*0004*/ 	.word	0x00000082


	//----- nvinfo : EIATTR_KPARAM_INFO
	.align		4
.L_49:
        /*0008*/ 	.byte	0x04, 0x17
        /*000a*/ 	.short	(.L_51 - .L_50)
.L_50:
        /*000c*/ 	.word	0x00000000
        /*0010*/ 	.short	0x0001
        /*0012*/ 	.short	0x0008
        /*0014*/ 	.byte	0x00, 0xf5, 0x21, 0x00


	//----- nvinfo : EIATTR_KPARAM_INFO
	.align		4
.L_51:
        /*0018*/ 	.byte	0x04, 0x17
        /*001a*/ 	.short	(.L_53 - .L_52)
.L_52:
        /*001c*/ 	.word	0x00000000
        /*0020*/ 	.short	0x0000
        /*0022*/ 	.short	0x0000
        /*0024*/ 	.byte	0x00, 0xf5, 0x21, 0x00


	//----- nvinfo : EIATTR_SPARSE_MMA_MASK
	.align		4
.L_53:
        /*0028*/ 	.byte	0x03, 0x50
        /*002a*/ 	.short	0x0000


	//----- nvinfo : EIATTR_MAXREG_COUNT
	.align		4
        /*002c*/ 	.byte	0x03, 0x1b
        /*002e*/ 	.short	0x00ff


	//----- nvinfo : EIATTR_MERCURY_ISA_VERSION
	.align		4
        /*0030*/ 	.byte	0x03, 0x5f
        /*0032*/ 	.short	0x0101


	//----- nvinfo : EIATTR_VRC_CTA_INIT_COUNT
	.align		4
        /*0034*/ 	.byte	0x02, 0x4a
	.zero		1
	.zero		1


	//----- nvinfo : EIATTR_EXIT_INSTR_OFFSETS
	.align		4
        /*0038*/ 	.byte	0x04, 0x1c
        /*003a*/ 	.short	(.L_55 - .L_54)


	//   ....[0]....
.L_54:
        /*003c*/ 	.word	0x00001360


	//   ....[1]....
        /*0040*/ 	.word	0x00001820


	//----- nvinfo : EIATTR_CRS_STACK_SIZE
	.align		4
.L_55:
        /*0044*/ 	.byte	0x04, 0x1e
        /*0046*/ 	.short	(.L_57 - .L_56)
.L_56:
        /*0048*/ 	.word	0x00000000


	//----- nvinfo : EIATTR_CBANK_PARAM_SIZE
	.align		4
.L_57:
        /*004c*/ 	.byte	0x03, 0x19
        /*004e*/ 	.short	0x0010


	//----- nvinfo : EIATTR_PARAM_CBANK
	.align		4
        /*0050*/ 	.byte	0x04, 0x0a
        /*0052*/ 	.short	(.L_59 - .L_58)
	.align		4
.L_58:
        /*0054*/ 	.word	index@(.nv.constant0._Z22computeDistanceToStoreP10ZoningPlanP11DistanceMap)
        /*0058*/ 	.short	0x0380
        /*005a*/ 	.short	0x0010


	//----- nvinfo : EIATTR_SW_WAR
	.align		4
.L_59:
        /*005c*/ 	.byte	0x04, 0x36
        /*005e*/ 	.short	(.L_61 - .L_60)
.L_60:
        /*0060*/ 	.word	0x00000008
.L_61:


//--------------------- .nv.callgraph             --------------------------
	.section	.nv.callgraph,"",@"SHT_CUDA_CALLGRAPH"
	.align	4
	.sectionentsize	8
	.align		4
        /*0000*/ 	.word	0x00000000
	.align		4
        /*0004*/ 	.word	0xffffffff
	.align		4
        /*0008*/ 	.word	0x00000000
	.align		4
        /*000c*/ 	.word	0xfffffffe
	.align		4
        /*0010*/ 	.word	0x00000000
	.align		4
        /*0014*/ 	.word	0xfffffffd
	.align		4
        /*0018*/ 	.word	0x00000000
	.align		4
        /*001c*/ 	.word	0xfffffffc


//--------------------- .text._Z15swapCellsInPlanP10ZoningPlanP7Point2DS2_ --------------------------
	.section	.text._Z15swapCellsInPlanP10ZoningPlanP7Point2DS2_,"ax",@progbits
	.align	128
        .global         _Z15swapCellsInPlanP10ZoningPlanP7Point2DS2_
        .type           _Z15swapCellsInPlanP10ZoningPlanP7Point2DS2_,@function
        .size           _Z15swapCellsInPlanP10ZoningPlanP7Point2DS2_,(.L_x_16 - _Z15swapCellsInPlanP10ZoningPlanP7Point2DS2_)
        .other          _Z15swapCellsInPlanP10ZoningPlanP7Point2DS2_,@"STO_CUDA_ENTRY STV_DEFAULT"
_Z15swapCellsInPlanP10ZoningPlanP7Point2DS2_:
.text._Z15swapCellsInPlanP10ZoningPlanP7Point2DS2_:
[----:B------:R-:W-:Y:S08]  /*0000*/  LDC R1, c[0x0][0x37c] ;  /* 0x0000df00ff017b82 */ /* 0x000ff00000000800 */
[----:B------:R-:W0:Y:S01]  /*0010*/  LDC.64 R4, c[0x0][0x390] ;  /* 0x0000e400ff047b82 */ /* 0x000e220000000a00 */
[----:B------:R-:W0:Y:S07]  /*0020*/  LDCU.64 UR4, c[0x0][0x358] ;  /* 0x00006b00ff0477ac */ /* 0x000e2e0008000a00 */
[----:B------:R-:W1:Y:S08]  /*0030*/  LDC.64 R10, c[0x0][0x388] ;  /* 0x0000e200ff0a7b82 */ /* 0x000e700000000a00 */
[----:B------:R-:W2:Y:S01]  /*0040*/  LDC.64 R2, c[0x0][0x380] ;  /* 0x0000e000ff027b82 */ /* 0x000ea20000000a00 */
[----:B0-----:R-:W2:Y:S04]  /*0050*/  LDG.E R7, desc[UR4][R4.64+0x4] ;  /* 0x0000040404077981 */ /* 0x001ea8000c1e1900 */
[----:B------:R-:W3:Y:S04]  /*0060*/  LDG.E R9, desc[UR4][R4.64] ;  /* 0x0000000404097981 */ /* 0x000ee8000c1e1900 */
[----:B-1----:R-:W4:Y:S04]  /*0070*/  LDG.E R13, desc[UR4][R10.64+0x4] ;  /* 0x000004040a0d7981 */ /* 0x002f28000c1e1900 */
[----:B------:R-:W5:Y:S01]  /*0080*/  LDG.E R15, desc[UR4][R10.64] ;  /* 0x000000040a0f7981 */ /* 0x000f62000c1e1900 */
[----:B--2---:R-:W-:-:S04]  /*0090*/  IMAD.WIDE R6, R7, 0xc80, R2 ;  /* 0x00000c8007067825 */ /* 0x004fc800078e0202 */
[----:B---3--:R-:W-:-:S05]  /*00a0*/  IMAD.WIDE R8, R9, 0x8, R6 ;  /* 0x0000000809087825 */ /* 0x008fca00078e0206 */
[----:B------:R-:W2:Y:S04]  /*00b0*/  LDG.E R17, desc[UR4][R8.64] ;  /* 0x0000000408117981 */ /* 0x000ea8000c1e1900 */
[----:B------:R-:W3:Y:S01]  /*00c0*/  LDG.E R19, desc[UR4][R8.64+0x4] ;  /* 0x0000040408137981 */ /* 0x000ee2000c1e1900 */
[----:B----4-:R-:W-:-:S04]  /*00d0*/  IMAD.WIDE R6, R13, 0xc80, R2 ;  /* 0x00000c800d067825 */ /* 0x010fc800078e0202 */
[----:B-----5:R-:W-:-:S05]  /*00e0*/  IMAD.WIDE R6, R15, 0x8, R6 ;  /* 0x000000080f067825 */ /* 0x020fca00078e0206 */
[----:B------:R-:W4:Y:S04]  /*00f0*/  LDG.E R13, desc[UR4][R6.64] ;  /* 0x00000004060d7981 */ /* 0x000f28000c1e1900 */
[----:B------:R-:W5:Y:S04]  /*0100*/  LDG.E R15, desc[UR4][R6.64+0x4] ;  /* 0x00000404060f7981 */ /* 0x000f68000c1e1900 */
[----:B--2---:R-:W-:Y:S04]  /*0110*/  STG.E desc[UR4][R6.64], R17 ;  /* 0x0000001106007986 */ /* 0x004fe8000c101904 */
[----:B---3--:R-:W-:Y:S04]  /*0120*/  STG.E desc[UR4][R6.64+0x4], R19 ;  /* 0x0000041306007986 */ /* 0x008fe8000c101904 */
[----:B------:R-:W2:Y:S04]  /*0130*/  LDG.E R21, desc[UR4][R4.64+0x4] ;  /* 0x0000040404157981 */ /* 0x000ea8000c1e1900 */
[----:B------:R-:W3:Y:S01]  /*0140*/  LDG.E R11, desc[UR4][R4.64] ;  /* 0x00000004040b7981 */ /* 0x000ee2000c1e1900 */
[----:B--2---:R-:W-:-:S04]  /*0150*/  IMAD.WIDE R2, R21, 0xc80, R2 ;  /* 0x00000c8015027825 */ /* 0x004fc800078e0202 */
[----:B---3--:R-:W-:-:S05]  /*0160*/  IMAD.WIDE R2, R11, 0x8, R2 ;  /* 0x000000080b027825 */ /* 0x008fca00078e0202 */
[----:B----4-:R-:W-:Y:S04]  /*0170*/  STG.E desc[UR4][R2.64], R13 ;  /* 0x0000000d02007986 */ /* 0x010fe8000c101904 */
[----:B-----5:R-:W-:Y:S01]  /*0180*/  STG.E desc[UR4][R2.64+0x4], R15 ;  /* 0x0000040f02007986 */ /* 0x020fe2000c101904 */
[----:B------:R-:W-:Y:S05]  /*0190*/  EXIT ;  /* 0x000000000000794d */ /* 0x000fea0003800000 */
.L_x_0:
[----:B------:R-:W-:-:S00]  /*01a0*/  BRA `(.L_x_0) ;  /* 0xfffffffc00fc7947 */ /* 0x000fc0000383ffff */
[----:B------:R-:W-:-:S00]  /*01b0*/  NOP ;  /* 0x0000000000007918 */ /* 0x000fc00000000000 */
        /* <DEDUP_REMOVED lines=12> */
.L_x_16:


//--------------------- .text._Z12computeScoreP10ZoningPlanP11DistanceMapPi --------------------------
	.section	.text._Z12computeScoreP10ZoningPlanP11DistanceMapPi,"ax",@progbits
	.align	128
        .global         _Z12computeScoreP10ZoningPlanP11DistanceMapPi
        .type           _Z12computeScoreP10ZoningPlanP11DistanceMapPi,@function
        .size           _Z12computeScoreP10ZoningPlanP11DistanceMapPi,(.L_x_17 - _Z12computeScoreP10ZoningPlanP11DistanceMapPi)
        .other          _Z12computeScoreP10ZoningPlanP11DistanceMapPi,@"STO_CUDA_ENTRY STV_DEFAULT"
_Z12computeScoreP10ZoningPlanP11DistanceMapPi:
.text._Z12computeScoreP10ZoningPlanP11DistanceMapPi:
[----:B------:R-:W-:Y:S01]  /*0000*/  LDC R1, c[0x0][0x37c] ;  /* 0x0000df00ff017b82 */ /* 0x000fe20000000800 */
[----:B------:R-:W0:Y:S01]  /*0010*/  S2R R2, SR_CTAID.X ;  /* 0x0000000000027919 */ /* 0x000e220000002500 */
[----:B------:R-:W0:Y:S01]  /*0020*/  LDCU UR4, c[0x0][0x360] ;  /* 0x00006c00ff0477ac */ /* 0x000e220008000800 */
[----:B------:R-:W-:Y:S01]  /*0030*/  HFMA2 R0, -RZ, RZ, 0, 0 ;  /* 0x00000000ff007431 */ /* 0x000fe200000001ff */
[----:B------:R-:W0:Y:S01]  /*0040*/  S2R R3, SR_TID.X ;  /* 0x0000000000037919 */ /* 0x000e220000002100 */
[----:B------:R-:W1:Y:S01]  /*0050*/  LDCU.64 UR6, c[0x0][0x358] ;  /* 0x00006b00ff0677ac */ /* 0x000e620008000a00 */
[----:B0-----:R-:W-:Y:S01]  /*0060*/  IMAD R2, R2, UR4, R3 ;  /* 0x0000000402027c24 */ /* 0x001fe2000f8e0203 */
[----:B------:R-:W-:-:S03]  /*0070*/  UMOV UR4, 0x1 ;  /* 0x0000000100047882 */ /* 0x000fc60000000000 */
[----:B-1----:R-:W-:-:S07]  /*0080*/  IMAD R2, R2, 0x4e2, RZ ;  /* 0x000004e202027824 */ /* 0x002fce00078e02ff */
.L_x_1:
[----:B------:R-:W0:Y:S01]  /*0090*/  LDC.64 R6, c[0x0][0x380] ;  /* 0x0000e000ff067b82 */ /* 0x000e220000000a00 */
[C---:B------:R-:W-:Y:S01]  /*00a0*/  IMAD.HI R3, R2.reuse, 0x51eb851f, RZ ;  /* 0x51eb851f02037827 */ /* 0x040fe200078e02ff */
[----:B------:R-:W-:-:S04]  /*00b0*/  IADD3 R8, PT, PT, R2, 0x1, RZ ;  /* 0x0000000102087810 */ /* 0x000fc80007ffe0ff */
[----:B------:R-:W-:-:S04]  /*00c0*/  SHF.R.U32.HI R4, RZ, 0x1f, R3 ;  /* 0x0000001fff047819 */ /* 0x000fc80000011603 */
[----:B------:R-:W-:Y:S01]  /*00d0*/  LEA.HI.SX32 R13, R3, R4, 0x19 ;  /* 0x00000004030d7211 */ /* 0x000fe200078fcaff */
[----:B------:R-:W-:-:S04]  /*00e0*/  IMAD.HI R3, R8, 0x51eb851f, RZ ;  /* 0x51eb851f08037827 */ /* 0x000fc800078e02ff */
[----:B------:R-:W-:Y:S01]  /*00f0*/  IMAD R15, R13, -0x190, R2 ;  /* 0xfffffe700d0f7824 */ /* 0x000fe200078e0202 */
[----:B------:R-:W-:-:S04]  /*0100*/  SHF.R.U32.HI R10, RZ, 0x1f, R3 ;  /* 0x0000001fff0a7819 */ /* 0x000fc80000011603 */
[----:B------:R-:W-:Y:S01]  /*0110*/  LEA.HI.SX32 R3, R3, R10, 0x19 ;  /* 0x0000000a03037211 */ /* 0x000fe200078fcaff */
[----:B0-----:R-:W-:-:S04]  /*0120*/  IMAD.WIDE R4, R13, 0xc80, R6 ;  /* 0x00000c800d047825 */ /* 0x001fc800078e0206 */
[----:B------:R-:W-:-:S04]  /*0130*/  IMAD.WIDE R6, R3, 0xc80, R6 ;  /* 0x00000c8003067825 */ /* 0x000fc800078e0206 */
[----:B------:R-:W-:-:S04]  /*0140*/  IMAD.WIDE R4, R15, 0x8, R4 ;  /* 0x000000080f047825 */ /* 0x000fc800078e0204 */
[----:B------:R-:W-:Y:S02]  /*0150*/  IMAD R17, R3, -0x190, R8 ;  /* 0xfffffe7003117824 */ /* 0x000fe400078e0208 */
[----:B------:R-:W2:Y:S02]  /*0160*/  LDG.E R4, desc[UR6][R4.64] ;  /* 0x0000000604047981 */ /* 0x000ea4000c1e1900 */
[----:B------:R-:W-:-:S06]  /*0170*/  IMAD.WIDE R8, R17, 0x8, R6 ;  /* 0x0000000811087825 */ /* 0x000fcc00078e0206 */
[----:B------:R-:W3:Y:S01]  /*0180*/  LDG.E R8, desc[UR6][R8.64] ;  /* 0x0000000608087981 */ /* 0x000ee2000c1e1900 */
[----:B--2---:R-:W-:Y:S02]  /*0190*/  ISETP.GT.AND P0, PT, R4, RZ, PT ;  /* 0x000000ff0400720c */ /* 0x004fe40003f04270 */
[----:B---3--:R-:W-:-:S11]  /*01a0*/  ISETP.GT.AND P1, PT, R8, RZ, PT ;  /* 0x000000ff0800720c */ /* 0x008fd60003f24270 */
[----:B------:R-:W0:Y:S08]  /*01b0*/  @!P0 LDC.64 R6, c[0x0][0x388] ;  /* 0x0000e200ff068b82 */ /* 0x000e300000000a00 */
[----:B------:R-:W1:Y:S01]  /*01c0*/  @!P1 LDC.64 R10, c[0x0][0x388] ;  /* 0x0000e200ff0a9b82 */ /* 0x000e620000000a00 */
[----:B0-----:R-:W-:-:S04]  /*01d0*/  @!P0 IMAD.WIDE R6, R13, 0x1f40, R6 ;  /* 0x00001f400d068825 */ /* 0x001fc800078e0206 */
[----:B------:R-:W-:-:S04]  /*01e0*/  @!P0 IMAD.WIDE R6, R15, 0x14, R6 ;  /* 0x000000140f068825 */ /* 0x000fc800078e0206 */
[----:B-1----:R-:W-:Y:S01]  /*01f0*/  @!P1 IMAD.WIDE R10, R3, 0x1f40, R10 ;  /* 0x00001f40030a9825 */ /* 0x002fe200078e020a */
[----:B------:R-:W2:Y:S04]  /*0200*/  @!P0 LDG.E R4, desc[UR6][R6.64+0x4] ;  /* 0x0000040606048981 */ /* 0x000ea8000c1e1900 */
[----:B------:R-:W2:Y:S01]  /*0210*/  @!P0 LDG.E R3, desc[UR6][R6.64] ;  /* 0x0000000606038981 */ /* 0x000ea2000c1e1900 */
[----:B------:R-:W-:-:S03]  /*0220*/  @!P1 IMAD.WIDE R10, R17, 0x14, R10 ;  /* 0x00000014110a9825 */ /* 0x000fc600078e020a */
[----:B------:R-:W3:Y:S04]  /*0230*/  @!P0 LDG.E R12, desc[UR6][R6.64+0x8] ;  /* 0x00000806060c8981 */ /* 0x000ee8000c1e1900 */
[----:B------:R-:W3:Y:S04]  /*0240*/  @!P0 LDG.E R5, desc[UR6][R6.64+0xc] ;  /* 0x00000c0606058981 */ /* 0x000ee8000c1e1900 */
[----:B------:R-:W4:Y:S04]  /*0250*/  @!P0 LDG.E R8, desc[UR6][R6.64+0x10] ;  /* 0x0000100606088981 */ /* 0x000f28000c1e1900 */
[----:B------:R-:W5:Y:S04]  /*0260*/  @!P1 LDG.E R9, desc[UR6][R10.64] ;  /* 0x000000060a099981 */ /* 0x000f68000c1e1900 */
[----:B------:R-:W5:Y:S04]  /*0270*/  @!P1 LDG.E R13, desc[UR6][R10.64+0x4] ;  /* 0x000004060a0d9981 */ /* 0x000f68000c1e1900 */
[----:B------:R-:W5:Y:S04]  /*0280*/  @!P1 LDG.E R14, desc[UR6][R10.64+0x8] ;  /* 0x000008060a0e9981 */ /* 0x000f68000c1e1900 */
[----:B------:R-:W5:Y:S04]  /*0290*/  @!P1 LDG.E R15, desc[UR6][R10.64+0xc] ;  /* 0x00000c060a0f9981 */ /* 0x000f68000c1e1900 */
[----:B------:R-:W5:Y:S01]  /*02a0*/  @!P1 LDG.E R16, desc[UR6][R10.64+0x10] ;  /* 0x000010060a109981 */ /* 0x000f62000c1e1900 */
[----:B------:R-:W-:-:S04]  /*02b0*/  UIADD3 UR4, UPT, UPT, UR4, 0x2, URZ ;  /* 0x0000000204047890 */ /* 0x000fc8000fffe0ff */
[----:B------:R-:W-:Y:S01]  /*02c0*/  UISETP.NE.AND UP0, UPT, UR4, 0x4e3, UPT ;  /* 0x000004e30400788c */ /* 0x000fe2000bf05270 */
[----:B------:R-:W-:Y:S02]  /*02d0*/  IADD3 R2, PT, PT, R2, 0x2, RZ ;  /* 0x0000000202027810 */ /* 0x000fe40007ffe0ff */
[----:B--2---:R-:W-:-:S04]  /*02e0*/  @!P0 IADD3 R3, PT, PT, R4, R3, R0 ;  /* 0x0000000304038210 */ /* 0x004fc80007ffe000 */
[----:B---3--:R-:W-:-:S04]  /*02f0*/  @!P0 IADD3 R3, PT, PT, R5, R12, R3 ;  /* 0x0000000c05038210 */ /* 0x008fc80007ffe003 */
[----:B----4-:R-:W-:-:S04]  /*0300*/  @!P0 IADD3 R0, PT, PT, R3, R8, RZ ;  /* 0x0000000803008210 */ /* 0x010fc80007ffe0ff */
[----:B-----5:R-:W-:-:S04]  /*0310*/  @!P1 IADD3 R9, PT, PT, R13, R9, R0 ;  /* 0x000000090d099210 */ /* 0x020fc80007ffe000 */
[----:B------:R-:W-:-:S04]  /*0320*/  @!P1 IADD3 R9, PT, PT, R15, R14, R9 ;  /* 0x0000000e0f099210 */ /* 0x000fc80007ffe009 */
[----:B------:R-:W-:Y:S01]  /*0330*/  @!P1 IADD3 R0, PT, PT, R9, R16, RZ ;  /* 0x0000001009009210 */ /* 0x000fe20007ffe0ff */
[----:B------:R-:W-:Y:S06]  /*0340*/  BRA.U UP0, `(.L_x_1) ;  /* 0xfffffffd00507547 */ /* 0x000fec000b83ffff */
[----:B------:R-:W0:Y:S01]  /*0350*/  S2R R4, SR_LANEID ;  /* 0x0000000000047919 */ /* 0x000e220000000000 */
[----:B------:R-:W1:Y:S08]  /*0360*/  REDUX.SUM UR5, R0 ;  /* 0x00000000000573c4 */ /* 0x000e70000000c000 */
[----:B------:R-:W2:Y:S01]  /*0370*/  LDC.64 R2, c[0x0][0x390] ;  /* 0x0000e400ff027b82 */ /* 0x000ea20000000a00 */
[----:B------:R-:W-:-:S02]  /*0380*/  VOTEU.ANY UR4, UPT, PT ;  /* 0x0000000000047886 */ /* 0x000fc400038e0100 */
[----:B------:R-:W-:Y:S01]  /*0390*/  UFLO.U32 UR4, UR4 ;  /* 0x00000004000472bd */ /* 0x000fe200080e0000 */
[----:B-1----:R-:W-:-:S05]  /*03a0*/  MOV R5, UR5 ;  /* 0x0000000500057c02 */ /* 0x002fca0008000f00 */
[----:B0-----:R-:W-:-:S13]  /*03b0*/  ISETP.EQ.U32.AND P0, PT, R4, UR4, PT ;  /* 0x0000000404007c0c */ /* 0x001fda000bf02070 */
[----:B--2---:R-:W-:Y:S01]  /*03c0*/  @P0 REDG.E.ADD.STRONG.GPU desc[UR6][R2.64], R5 ;  /* 0x000000050200098e */ /* 0x004fe2000c12e106 */
[----:B------:R-:W-:Y:S05]  /*03d0*/  EXIT ;  /* 0x000000000000794d */ /* 0x000fea0003800000 */
.L_x_2:
        /* <DEDUP_REMOVED lines=10> */
.L_x_17:


//--------------------- .text._Z22computeDistanceToStoreP10ZoningPlanP11DistanceMap --------------------------
	.section	.text._Z22computeDistanceToStoreP10ZoningPlanP11DistanceMap,"ax",@progbits
	.align	128
        .global         _Z22computeDistanceToStoreP10ZoningPlanP11DistanceMap
        .type           _Z22computeDistanceToStoreP10ZoningPlanP11DistanceMap,@function
        .size           _Z22computeDistanceToStoreP10ZoningPlanP11DistanceMap,(.L_x_18 - _Z22computeDistanceToStoreP10ZoningPlanP11DistanceMap)
        .other          _Z22computeDistanceToStoreP10ZoningPlanP11DistanceMap,@"STO_CUDA_ENTRY STV_DEFAULT"
_Z22computeDistanceToStoreP10ZoningPlanP11DistanceMap:
.text._Z22computeDistanceToStoreP10ZoningPlanP11DistanceMap:
[----:B------:R-:W0:Y:S01]  /*0000*/  LDC R1, c[0x0][0x37c] ;  /* 0x0000df00ff017b82 */ /* 0x000e220000000800 */
[----:B------:R-:W-:Y:S01]  /*0010*/  HFMA2 R0, -RZ, RZ, 0, 2.86102294921875e-06 ;  /* 0x00000030ff007431 */ /* 0x000fe200000001ff */
[----:B0-----:R-:W-:Y:S02]  /*0020*/  IADD3 R1, PT, PT, R1, -0x2ee0, RZ ;  /* 0xffffd12001017810 */ /* 0x001fe40007ffe0ff */
[----:B------:R-:W-:-:S07]  /*0030*/  MOV R3, RZ ;  /* 0x000000ff00037202 */ /* 0x000fce0000000f00 */
.L_x_3:
[----:B0-----:R-:W-:Y:S01]  /*0040*/  IMAD.IADD R2, R1, 0x1, R0 ;  /* 0x0000000101027824 */ /* 0x001fe200078e0200 */
[----:B------:R-:W-:-:S04]  /*0050*/  IADD3 R0, P0, PT, R0, 0x960, RZ ;  /* 0x0000096000007810 */ /* 0x000fc80007f1e0ff */
[----:B------:R0:W-:Y:S01]  /*0060*/  STL.128 [R2+-0x30], RZ ;  /* 0xffffd0ff02007387 */ /* 0x0001e20000100c00 */
[----:B------:R-:W-:Y:S02]  /*0070*/  IADD3.X R3, PT, PT, RZ, R3, RZ, P0, !PT ;  /* 0x00000003ff037210 */ /* 0x000fe400007fe4ff */
[----:B------:R-:W-:Y:S01]  /*0080*/  ISETP.NE.U32.AND P0, PT, R0, 0x2f10, PT ;  /* 0x00002f100000780c */ /* 0x000fe20003f05070 */
[----:B------:R0:W-:Y:S03]  /*0090*/  STL.128 [R2+-0x20], RZ ;  /* 0xffffe0ff02007387 */ /* 0x0001e60000100c00 */
[----:B------:R-:W-:Y:S01]  /*00a0*/  ISETP.NE.AND.EX P0, PT, R3, RZ, PT, P0 ;  /* 0x000000ff0300720c */ /* 0x000fe20003f05300 */
[----:B------:R0:W-:Y:S04]  /*00b0*/  STL.128 [R2+-0x10], RZ ;  /* 0xfffff0ff02007387 */ /* 0x0001e80000100c00 */
[----:B------:R0:W-:Y:S04]  /*00c0*/  STL.128 [R2], RZ ;  /* 0x000000ff02007387 */ /* 0x0001e80000100c00 */
[----:B------:R0:W-:Y:S04]  /*00d0*/  STL.128 [R2+0x10], RZ ;  /* 0x000010ff02007387 */ /* 0x0001e80000100c00 */
        /* <DEDUP_REMOVED lines=144> */
[----:B------:R0:W-:Y:S01]  /*09e0*/  STL.128 [R2+0x920], RZ ;  /* 0x000920ff02007387 */ /* 0x0001e20000100c00 */
[----:B------:R-:W-:Y:S05]  /*09f0*/  @P0 BRA `(.L_x_3) ;  /* 0xfffffff400900947 */ /* 0x000fea000383ffff */
[----:B------:R-:W1:Y:S01]  /*0a00*/  S2R R3, SR_CTAID.X ;  /* 0x0000000000037919 */ /* 0x000e620000002500 */
[----:B------:R-:W2:Y:S01]  /*0a10*/  LDC.64 R4, c[0x0][0x380] ;  /* 0x0000e000ff047b82 */ /* 0x000ea20000000a00 */
[----:B------:R-:W-:Y:S01]  /*0a20*/  HFMA2 R15, -RZ, RZ, 0, 0 ;  /* 0x00000000ff0f7431 */ /* 0x000fe200000001ff */
[----:B0-----:R-:W-:Y:S01]  /*0a30*/  MOV R2, RZ ;  /* 0x000000ff00027202 */ /* 0x001fe20000000f00 */
[----:B------:R-:W0:Y:S01]  /*0a40*/  S2R R0, SR_TID.X ;  /* 0x0000000000007919 */ /* 0x000e220000002100 */
[----:B------:R-:W3:Y:S04]  /*0a50*/  LDCU.64 UR4, c[0x0][0x358] ;  /* 0x00006b00ff0477ac */ /* 0x000ee80008000a00 */
[----:B------:R-:W4:Y:S01]  /*0a60*/  LDC.64 R6, c[0x0][0x388] ;  /* 0x0000e200ff067b82 */ /* 0x000f220000000a00 */
[----:B-1-3--:R-:W-:-:S07]  /*0a70*/  IMAD.SHL.U32 R3, R3, 0x2, RZ ;  /* 0x0000000203037824 */ /* 0x00afce00078e00ff */
.L_x_4:
[----:B01----:R-:W-:-:S04]  /*0a80*/  IMAD R12, R0, 0x1388, R15 ;  /* 0x00001388000c7824 */ /* 0x003fc800078e020f */
[----:B------:R-:W-:-:S05]  /*0a90*/  IMAD.HI.U32 R17, R12, 0x51eb851f, RZ ;  /* 0x51eb851f0c117827 */ /* 0x000fca00078e00ff */
[----:B------:R-:W-:-:S05]  /*0aa0*/  SHF.R.U32.HI R17, RZ, 0x7, R17 ;  /* 0x00000007ff117819 */ /* 0x000fca0000011611 */
[----:B--2---:R-:W-:-:S04]  /*0ab0*/  IMAD.WIDE.U32 R8, R17, 0xc80, R4 ;  /* 0x00000c8011087825 */ /* 0x004fc800078e0004 */
[----:B------:R-:W-:-:S04]  /*0ac0*/  IMAD R14, R17, -0x190, R12 ;  /* 0xfffffe70110e7824 */ /* 0x000fc800078e020c */
[----:B------:R-:W-:-:S06]  /*0ad0*/  IMAD.WIDE.U32 R22, R14, 0x8, R8 ;  /* 0x000000080e167825 */ /* 0x000fcc00078e0008 */
[----:B------:R-:W2:Y:S01]  /*0ae0*/  LDG.E R22, desc[UR4][R22.64] ;  /* 0x0000000416167981 */ /* 0x000ea2000c1e1900 */
[----:B------:R-:W-:Y:S01]  /*0af0*/  IADD3 R16, PT, PT, R12, 0x1, RZ ;  /* 0x000000010c107810 */ /* 0x000fe20007ffe0ff */
[----:B----4-:R-:W-:-:S04]  /*0b00*/  IMAD.WIDE.U32 R8, R17, 0x1f40, R6 ;  /* 0x00001f4011087825 */ /* 0x010fc800078e0006 */
[----:B------:R-:W-:-:S04]  /*0b10*/  IMAD.HI.U32 R19, R16, 0x51eb851f, RZ ;  /* 0x51eb851f10137827 */ /* 0x000fc800078e00ff */
[----:B------:R-:W-:Y:S01]  /*0b20*/  IMAD.WIDE.U32 R8, R14, 0x14, R8 ;  /* 0x000000140e087825 */ /* 0x000fe200078e0008 */
[----:B------:R-:W-:-:S05]  /*0b30*/  SHF.R.U32.HI R19, RZ, 0x7, R19 ;  /* 0x00000007ff137819 */ /* 0x000fca0000011613 */
[----:B------:R-:W-:Y:S02]  /*0b40*/  IMAD R21, R19, -0x190, R16 ;  /* 0xfffffe7013157824 */ /* 0x000fe400078e0210 */
[----:B------:R-:W-:Y:S01]  /*0b50*/  IMAD.WIDE R8, R3, 0x4, R8 ;  /* 0x0000000403087825 */ /* 0x000fe200078e0208 */
[----:B--2---:R-:W-:-:S04]  /*0b60*/  IADD3 R10, PT, PT, R22, -0x1, RZ ;  /* 0xffffffff160a7810 */ /* 0x004fc80007ffe0ff */
[----:B------:R-:W-:Y:S01]  /*0b70*/  ISETP.NE.AND P1, PT, R10, R3, PT ;  /* 0x000000030a00720c */ /* 0x000fe20003f25270 */
[----:B------:R-:W-:-:S04]  /*0b80*/  IMAD.WIDE.U32 R10, R19, 0xc80, R4 ;  /* 0x00000c80130a7825 */ /* 0x000fc800078e0004 */
[----:B------:R-:W-:-:S08]  /*0b90*/  IMAD.WIDE.U32 R26, R21, 0x8, R10 ;  /* 0x00000008151a7825 */ /* 0x000fd000078e000a */
[----:B------:R1:W-:Y:S04]  /*0ba0*/  @!P1 STG.E desc[UR4][R8.64], RZ ;  /* 0x000000ff08009986 */ /* 0x0003e8000c101904 */
[----:B------:R-:W2:Y:S01]  /*0bb0*/  LDG.E R26, desc[UR4][R26.64] ;  /* 0x000000041a1a7981 */ /* 0x000ea2000c1e1900 */
[----:B------:R-:W-:-:S05]  /*0bc0*/  IADD3 R16, PT, PT, R12, 0x2, RZ ;  /* 0x000000020c107810 */ /* 0x000fca0007ffe0ff */
[----:B------:R-:W-:-:S05]  /*0bd0*/  IMAD.HI.U32 R25, R16, 0x51eb851f, RZ ;  /* 0x51eb851f10197827 */ /* 0x000fca00078e00ff */
[----:B------:R-:W-:-:S05]  /*0be0*/  SHF.R.U32.HI R25, RZ, 0x7, R25 ;  /* 0x00000007ff197819 */ /* 0x000fca0000011619 */
[----:B------:R-:W-:Y:S02]  /*0bf0*/  IMAD R23, R25, -0x190, R16 ;  /* 0xfffffe7019177824 */ /* 0x000fe400078e0210 */
[----:B--2---:R-:W-:-:S05]  /*0c00*/  VIADD R10, R26, 0xffffffff ;  /* 0xffffffff1a0a7836 */ /* 0x004fca0000000000 */
        /* <DEDUP_REMOVED lines=8> */
[----:B------:R-:W-:Y:S01]  /*0c90*/  IMAD R29, R27, -0x190, R16 ;  /* 0xfffffe701b1d7824 */ /* 0x000fe200078e0210 */
[----:B--2---:R-:W-:-:S04]  /*0ca0*/  IADD3 R12, PT, PT, R10, -0x1, RZ ;  /* 0xffffffff0a0c7810 */ /* 0x004fc80007ffe0ff */
[----:B------:R-:W-:Y:S01]  /*0cb0*/  ISETP.NE.AND P3, PT, R12, R3, PT ;  /* 0x000000030c00720c */ /* 0x000fe20003f65270 */
[----:B------:R-:W-:-:S04]  /*0cc0*/  IMAD.WIDE.U32 R12, R27, 0xc80, R4 ;  /* 0x00000c801b0c7825 */ /* 0x000fc800078e0004 */
[----:B------:R-:W-:-:S08]  /*0cd0*/  IMAD.WIDE.U32 R12, R29, 0x8, R12 ;  /* 0x000000081d0c7825 */ /* 0x000fd000078e000c */
[----:B------:R1:W-:Y:S04]  /*0ce0*/  @!P3 STG.E desc[UR4][R8.64+0x28], RZ ;  /* 0x000028ff0800b986 */ /* 0x0003e8000c101904 */
[----:B------:R-:W2:Y:S01]  /*0cf0*/  LDG.E R12, desc[UR4][R12.64] ;  /* 0x000000040c0c7981 */ /* 0x000ea2000c1e1900 */
[C---:B------:R-:W-:Y:S01]  /*0d00*/  @!P1 IADD3 R10, PT, PT, R2.reuse, 0x1, RZ ;  /* 0x00000001020a9810 */ /* 0x040fe20007ffe0ff */
[----:B------:R-:W-:Y:S01]  /*0d10*/  @!P1 IMAD R16, R2, 0xc, R1 ;  /* 0x0000000c02109824 */ /* 0x000fe200078e0201 */
[----:B------:R-:W-:-:S03]  /*0d20*/  IADD3 R15, PT, PT, R15, 0x4, RZ ;  /* 0x000000040f0f7810 */ /* 0x000fc60007ffe0ff */
[----:B------:R-:W-:Y:S01]  /*0d30*/  @!P1 IMAD.MOV.U32 R2, RZ, RZ, R10 ;  /* 0x000000ffff029224 */ /* 0x000fe200078e000a */
[----:B------:R1:W-:Y:S03]  /*0d40*/  @!P1 STL [R16], R14 ;  /* 0x0000000e10009387 */ /* 0x0003e60000100800 */
[C---:B------:R-:W-:Y:S01]  /*0d50*/  @!P2 IMAD R18, R2.reuse, 0xc, R1 ;  /* 0x0000000c0212a824 */ /* 0x040fe200078e0201 */
[----:B------:R-:W-:Y:S01]  /*0d60*/  @!P2 IADD3 R11, PT, PT, R2, 0x1, RZ ;  /* 0x00000001020ba810 */ /* 0x000fe20007ffe0ff */
[----:B------:R1:W-:Y:S03]  /*0d70*/  @!P1 STL [R16+0x4], R17 ;  /* 0x0000041110009387 */ /* 0x0003e60000100800 */
[----:B------:R-:W-:Y:S01]  /*0d80*/  @!P2 MOV R2, R11 ;  /* 0x0000000b0002a202 */ /* 0x000fe20000000f00 */
[----:B------:R1:W-:Y:S01]  /*0d90*/  @!P1 STL [R16+0x8], R3 ;  /* 0x0000080310009387 */ /* 0x0003e20000100800 */
[----:B------:R-:W-:-:S03]  /*0da0*/  ISETP.NE.AND P1, PT, R15, 0x1388, PT ;  /* 0x000013880f00780c */ /* 0x000fc60003f25270 */
[----:B------:R1:W-:Y:S04]  /*0db0*/  @!P2 STL [R18], R21 ;  /* 0x000000151200a387 */ /* 0x0003e80000100800 */
[----:B------:R1:W-:Y:S04]  /*0dc0*/  @!P2 STL [R18+0x4], R19 ;  /* 0x000004131200a387 */ /* 0x0003e80000100800 */
[----:B------:R1:W-:Y:S01]  /*0dd0*/  @!P2 STL [R18+0x8], R3 ;  /* 0x000008031200a387 */ /* 0x0003e20000100800 */
[----:B--2---:R-:W-:Y:S01]  /*0de0*/  IADD3 R10, PT, PT, R12, -0x1, RZ ;  /* 0xffffffff0c0a7810 */ /* 0x004fe20007ffe0ff */
[----:B------:R-:W-:-:S03]  /*0df0*/  @!P3 IMAD R12, R2, 0xc, R1 ;  /* 0x0000000c020cb824 */ /* 0x000fc600078e0201 */
[----:B------:R-:W-:Y:S01]  /*0e00*/  ISETP.NE.AND P0, PT, R10, R3, PT ;  /* 0x000000030a00720c */ /* 0x000fe20003f05270 */
[----:B------:R-:W-:Y:S01]  /*0e10*/  @!P3 VIADD R10, R2, 0x1 ;  /* 0x00000001020ab836 */ /* 0x000fe20000000000 */
[----:B------:R1:W-:Y:S04]  /*0e20*/  @!P3 STL [R12], R23 ;  /* 0x000000170c00b387 */ /* 0x0003e80000100800 */
[----:B------:R-:W-:Y:S01]  /*0e30*/  @!P3 MOV R2, R10 ;  /* 0x0000000a0002b202 */ /* 0x000fe20000000f00 */
[----:B------:R1:W-:Y:S04]  /*0e40*/  @!P3 STL [R12+0x4], R25 ;  /* 0x000004190c00b387 */ /* 0x0003e80000100800 */
[----:B------:R1:W-:Y:S02]  /*0e50*/  @!P3 STL [R12+0x8], R3 ;  /* 0x000008030c00b387 */ /* 0x0003e40000100800 */
[C---:B------:R-:W-:Y:S01]  /*0e60*/  @!P0 IMAD R20, R2.reuse, 0xc, R1 ;  /* 0x0000000c02148824 */ /* 0x040fe200078e0201 */
[----:B------:R-:W-:Y:S01]  /*0e70*/  @!P0 IADD3 R10, PT, PT, R2, 0x1, RZ ;  /* 0x00000001020a8810 */ /* 0x000fe20007ffe0ff */
[----:B------:R1:W-:Y:S04]  /*0e80*/  @!P0 STG.E desc[UR4][R8.64+0x3c], RZ ;  /* 0x00003cff08008986 */ /* 0x0003e8000c101904 */
[----:B------:R1:W-:Y:S01]  /*0e90*/  @!P0 STL [R20], R29 ;  /* 0x0000001d14008387 */ /* 0x0003e20000100800 */
[----:B------:R-:W-:-:S03]  /*0ea0*/  @!P0 IMAD.MOV.U32 R2, RZ, RZ, R10 ;  /* 0x000000ffff028224 */ /* 0x000fc600078e000a */
[----:B------:R1:W-:Y:S04]  /*0eb0*/  @!P0 STL [R20+0x4], R27 ;  /* 0x0000041b14008387 */ /* 0x0003e80000100800 */
[----:B------:R1:W-:Y:S01]  /*0ec0*/  @!P0 STL [R20+0x8], R3 ;  /* 0x0000080314008387 */ /* 0x0003e20000100800 */
[----:B------:R-:W-:Y:S05]  /*0ed0*/  @P1 BRA `(.L_x_4) ;  /* 0xfffffff800e81947 */ /* 0x000fea000383ffff */
[----:B------:R-:W0:Y:S01]  /*0ee0*/  LDC.64 R10, c[0x0][0x380] ;  /* 0x0000e000ff0a7b82 */ /* 0x000e220000000a00 */
[----:B------:R-:W-:Y:S01]  /*0ef0*/  HFMA2 R7, -RZ, RZ, 0, 0 ;  /* 0x00000000ff077431 */ /* 0x000fe200000001ff */
[C---:B------:R-:W-:Y:S02]  /*0f00*/  IADD3 R4, PT, PT, R3.reuse, 0x1, RZ ;  /* 0x0000000103047810 */ /* 0x040fe40007ffe0ff */
[----:B------:R-:W-:-:S04]  /*0f10*/  IADD3 R5, PT, PT, R3, 0x2, RZ ;  /* 0x0000000203057810 */ /* 0x000fc80007ffe0ff */
[----:B-1----:R-:W1:Y:S03]  /*0f20*/  LDC.64 R12, c[0x0][0x388] ;  /* 0x0000e200ff0c7b82 */ /* 0x002e660000000a00 */
.L_x_5:
[----:B---3--:R-:W-:-:S04]  /*0f30*/  IMAD R20, R0, 0x1388, R7 ;  /* 0x0000138800147824 */ /* 0x008fc800078e0207 */
[----:B------:R-:W-:-:S05]  /*0f40*/  IMAD.HI.U32 R9, R20, 0x51eb851f, RZ ;  /* 0x51eb851f14097827 */ /* 0x000fca00078e00ff */
[----:B------:R-:W-:-:S05]  /*0f50*/  SHF.R.U32.HI R9, RZ, 0x7, R9 ;  /* 0x00000007ff097819 */ /* 0x000fca0000011609 */
[----:B0-----:R-:W-:-:S04]  /*0f60*/  IMAD.WIDE.U32 R14, R9, 0xc80, R10 ;  /* 0x00000c80090e7825 */ /* 0x001fc800078e000a */
[----:B------:R-:W-:-:S04]  /*0f70*/  IMAD R8, R9, -0x190, R20 ;  /* 0xfffffe7009087824 */ /* 0x000fc800078e0214 */
[----:B------:R-:W-:-:S06]  /*0f80*/  IMAD.WIDE.U32 R18, R8, 0x8, R14 ;  /* 0x0000000808127825 */ /* 0x000fcc00078e000e */
[----:B------:R-:W2:Y:S01]  /*0f90*/  LDG.E R18, desc[UR4][R18.64] ;  /* 0x0000000412127981 */ /* 0x000ea2000c1e1900 */
[----:B------:R-:W-:Y:S02]  /*0fa0*/  VIADD R21, R20, 0x1 ;  /* 0x0000000114157836 */ /* 0x000fe40000000000 */
[----:B-1----:R-:W-:-:S04]  /*0fb0*/  IMAD.WIDE.U32 R14, R9, 0x1f40, R12 ;  /* 0x00001f40090e7825 */ /* 0x002fc800078e000c */
[----:B------:R-:W-:-:S04]  /*0fc0*/  IMAD.HI.U32 R6, R21, 0x51eb851f, RZ ;  /* 0x51eb851f15067827 */ /* 0x000fc800078e00ff */
[----:B------:R-:W-:Y:S01]  /*0fd0*/  IMAD.WIDE.U32 R14, R8, 0x14, R14 ;  /* 0x00000014080e7825 */ /* 0x000fe200078e000e */
[----:B------:R-:W-:-:S05]  /*0fe0*/  SHF.R.U32.HI R6, RZ, 0x7, R6 ;  /* 0x00000007ff067819 */ /* 0x000fca0000011606 */
[----:B------:R-:W-:-:S04]  /*0ff0*/  IMAD.WIDE.U32 R16, R6, 0xc80, R10 ;  /* 0x00000c8006107825 */ /* 0x000fc800078e000a */
[----:B------:R-:W-:Y:S02]  /*1000*/  IMAD R21, R6, -0x190, R21 ;  /* 0xfffffe7006157824 */ /* 0x000fe400078e0215 */
[----:B------:R-:W-:-:S04]  /*1010*/  IMAD.WIDE R14, R3, 0x4, R14 ;  /* 0x00000004030e7825 */ /* 0x000fc800078e020e */
[----:B------:R-:W-:Y:S01]  /*1020*/  IMAD.WIDE.U32 R16, R21, 0x8, R16 ;  /* 0x0000000815107825 */ /* 0x000fe200078e0010 */
[----:B--2---:R-:W-:-:S13]  /*1030*/  ISETP.NE.AND P1, PT, R18, R5, PT ;  /* 0x000000051200720c */ /* 0x004fda0003f25270 */
[----:B------:R-:W-:Y:S04]  /*1040*/  @!P1 STG.E desc[UR4][R14.64+0x4], RZ ;  /* 0x000004ff0e009986 */ /* 0x000fe8000c101904 */
[----:B------:R-:W2:Y:S01]  /*1050*/  LDG.E R16, desc[UR4][R16.64] ;  /* 0x0000000410107981 */ /* 0x000ea2000c1e1900 */
[----:B------:R-:W-:-:S05]  /*1060*/  IADD3 R22, PT, PT, R20, 0x2, RZ ;  /* 0x0000000214167810 */ /* 0x000fca0007ffe0ff */
[----:B------:R-:W-:-:S05]  /*1070*/  IMAD.HI.U32 R25, R22, 0x51eb851f, RZ ;  /* 0x51eb851f16197827 */ /* 0x000fca00078e00ff */
[----:B------:R-:W-:-:S05]  /*1080*/  SHF.R.U32.HI R25, RZ, 0x7, R25 ;  /* 0x00000007ff197819 */ /* 0x000fca0000011619 */
[----:B------:R-:W-:-:S04]  /*1090*/  IMAD.WIDE.U32 R18, R25, 0xc80, R10 ;  /* 0x00000c8019127825 */ /* 0x000fc800078e000a */
[----:B------:R-:W-:-:S04]  /*10a0*/  IMAD R23, R25, -0x190, R22 ;  /* 0xfffffe7019177824 */ /* 0x000fc800078e0216 */
        /* <DEDUP_REMOVED lines=13> */
[C---:B------:R-:W-:Y:S01]  /*1180*/  @!P1 IADD3 R20, PT, PT, R2.reuse, 0x1, RZ ;  /* 0x0000000102149810 */ /* 0x040fe20007ffe0ff */
[----:B------:R-:W-:Y:S01]  /*1190*/  @!P1 IMAD R19, R2, 0xc, R1 ;  /* 0x0000000c02139824 */ /* 0x000fe200078e0201 */
[----:B------:R-:W-:-:S03]  /*11a0*/  IADD3 R7, PT, PT, R7, 0x4, RZ ;  /* 0x0000000407077810 */ /* 0x000fc60007ffe0ff */
[----:B------:R-:W-:Y:S01]  /*11b0*/  @!P1 IMAD.MOV.U32 R2, RZ, RZ, R20 ;  /* 0x000000ffff029224 */ /* 0x000fe200078e0014 */
[----:B------:R-:W-:Y:S03]  /*11c0*/  @!P1 STL [R19], R8 ;  /* 0x0000000813009387 */ /* 0x000fe60000100800 */
[C---:B------:R-:W-:Y:S01]  /*11d0*/  @!P2 IMAD R20, R2.reuse, 0xc, R1 ;  /* 0x0000000c0214a824 */ /* 0x040fe200078e0201 */
[----:B------:R-:W-:Y:S01]  /*11e0*/  @!P2 IADD3 R18, PT, PT, R2, 0x1, RZ ;  /* 0x000000010212a810 */ /* 0x000fe20007ffe0ff */
[----:B------:R-:W-:Y:S03]  /*11f0*/  @!P1 STL [R19+0x4], R9 ;  /* 0x0000040913009387 */ /* 0x000fe60000100800 */
[----:B------:R-:W-:Y:S01]  /*1200*/  @!P2 MOV R2, R18 ;  /* 0x000000120002a202 */ /* 0x000fe20000000f00 */
[----:B------:R-:W-:Y:S01]  /*1210*/  @!P1 STL [R19+0x8], R4 ;  /* 0x0000080413009387 */ /* 0x000fe20000100800 */
[----:B------:R-:W-:-:S02]  /*1220*/  ISETP.NE.AND P1, PT, R7, 0x1388, PT ;  /* 0x000013880700780c */ /* 0x000fc40003f25270 */
[----:B------:R-:W-:Y:S01]  /*1230*/  @!P3 IADD3 R18, PT, PT, R2, 0x1, RZ ;  /* 0x000000010212b810 */ /* 0x000fe20007ffe0ff */
[----:B------:R-:W-:Y:S04]  /*1240*/  @!P2 STL [R20], R21 ;  /* 0x000000151400a387 */ /* 0x000fe80000100800 */
[----:B------:R0:W-:Y:S04]  /*1250*/  @!P2 STL [R20+0x4], R6 ;  /* 0x000004061400a387 */ /* 0x0001e80000100800 */
[----:B------:R3:W-:Y:S01]  /*1260*/  @!P2 STL [R20+0x8], R4 ;  /* 0x000008041400a387 */ /* 0x0007e20000100800 */
[----:B--2---:R-:W-:Y:S01]  /*1270*/  ISETP.NE.AND P0, PT, R16, R5, PT ;  /* 0x000000051000720c */ /* 0x004fe20003f05270 */
[----:B------:R-:W-:-:S02]  /*1280*/  @!P3 IMAD R16, R2, 0xc, R1 ;  /* 0x0000000c0210b824 */ /* 0x000fc400078e0201 */
[----:B------:R-:W-:-:S03]  /*1290*/  @!P3 IMAD.MOV.U32 R2, RZ, RZ, R18 ;  /* 0x000000ffff02b224 */ /* 0x000fc600078e0012 */
[----:B------:R3:W-:Y:S04]  /*12a0*/  @!P3 STL [R16], R23 ;  /* 0x000000171000b387 */ /* 0x0007e80000100800 */
[----:B------:R3:W-:Y:S03]  /*12b0*/  @!P3 STL [R16+0x4], R25 ;  /* 0x000004191000b387 */ /* 0x0007e60000100800 */
[C---:B------:R-:W-:Y:S01]  /*12c0*/  @!P0 IMAD R18, R2.reuse, 0xc, R1 ;  /* 0x0000000c02128824 */ /* 0x040fe200078e0201 */
[----:B------:R3:W-:Y:S01]  /*12d0*/  @!P3 STL [R16+0x8], R4 ;  /* 0x000008041000b387 */ /* 0x0007e20000100800 */
[----:B0-----:R-:W-:-:S03]  /*12e0*/  @!P0 IADD3 R6, PT, PT, R2, 0x1, RZ ;  /* 0x0000000102068810 */ /* 0x001fc60007ffe0ff */
[----:B------:R3:W-:Y:S01]  /*12f0*/  @!P0 STG.E desc[UR4][R14.64+0x40], RZ ;  /* 0x000040ff0e008986 */ /* 0x0007e2000c101904 */
[----:B------:R-:W-:-:S03]  /*1300*/  @!P0 MOV R2, R6 ;  /* 0x0000000600028202 */ /* 0x000fc60000000f00 */
[----:B------:R3:W-:Y:S04]  /*1310*/  @!P0 STL [R18], R29 ;  /* 0x0000001d12008387 */ /* 0x0007e80000100800 */
[----:B------:R3:W-:Y:S04]  /*1320*/  @!P0 STL [R18+0x4], R27 ;  /* 0x0000041b12008387 */ /* 0x0007e80000100800 */
[----:B------:R3:W-:Y:S01]  /*1330*/  @!P0 STL [R18+0x8], R4 ;  /* 0x0000080412008387 */ /* 0x0007e20000100800 */
[----:B------:R-:W-:Y:S05]  /*1340*/  @P1 BRA `(.L_x_5) ;  /* 0xfffffff800f81947 */ /* 0x000fea000383ffff */
[----:B------:R-:W-:-:S13]  /*1350*/  ISETP.GE.AND P0, PT, R2, 0x1, PT ;  /* 0x000000010200780c */ /* 0x000fda0003f06270 */
[----:B------:R-:W-:Y:S05]  /*1360*/  @!P0 EXIT ;  /* 0x000000000000894d */ /* 0x000fea0003800000 */
[----:B---3--:R-:W0:Y:S01]  /*1370*/  LDC.64 R4, c[0x0][0x388] ;  /* 0x0000e200ff047b82 */ /* 0x008e220000000a00 */
[----:B------:R-:W-:-:S07]  /*1380*/  MOV R0, RZ ;  /* 0x000000ff00007202 */ /* 0x000fce0000000f00 */
.L_x_14:
[----:B-1----:R-:W-:-:S05]  /*1390*/  IMAD R12, R0, 0xc, R1 ;  /* 0x0000000c000c7824 */ /* 0x002fca00078e0201 */
[----:B0-2---:R-:W0:Y:S04]  /*13a0*/  LDL R3, [R12+0x4] ;  /* 0x000004000c037983 */ /* 0x005e280000100800 */
[----:B------:R-:W2:Y:S04]  /*13b0*/  LDL R11, [R12] ;  /* 0x000000000c0b7983 */ /* 0x000ea80000100800 */
[----:B------:R-:W3:Y:S01]  /*13c0*/  LDL R10, [R12+0x8] ;  /* 0x000008000c0a7983 */ /* 0x000ee20000100800 */
[----:B0-----:R-:W-:-:S04]  /*13d0*/  IMAD.WIDE R8, R3, 0x1f40, R4 ;  /* 0x00001f4003087825 */ /* 0x001fc800078e0204 */
[----:B--2---:R-:W-:-:S04]  /*13e0*/  IMAD.WIDE R6, R11, 0x14, R8 ;  /* 0x000000140b067825 */ /* 0x004fc800078e0208 */
[----:B---3--:R-:W-:-:S05]  /*13f0*/  IMAD.WIDE R6, R10, 0x4, R6 ;  /* 0x000000040a067825 */ /* 0x008fca00078e0206 */
[----:B------:R0:W5:Y:S01]  /*1400*/  LDG.E R16, desc[UR4][R6.64] ;  /* 0x0000000406107981 */ /* 0x000162000c1e1900 */
[----:B------:R-:W-:Y:S01]  /*1410*/  ISETP.GE.AND P0, PT, R3, 0x1, PT ;  /* 0x000000010300780c */ /* 0x000fe20003f06270 */
[----:B------:R-:W-:Y:S05]  /*1420*/  YIELD ;  /* 0x0000000000007946 */ /* 0x000fea0003800000 */
[----:B------:R-:W-:Y:S04]  /*1430*/  BSSY.RECONVERGENT B1, `(.L_x_6) ;  /* 0x000001f000017945 */ /* 0x000fe80003800200 */
[----:B------:R-:W-:Y:S01]  /*1440*/  BSSY.RELIABLE B0, `(.L_x_7) ;  /* 0x0000013000007945 */ /* 0x000fe20003800100 */
[----:B------:R-:W-:-:S03]  /*1450*/  VIADD R0, R0, 0x1 ;  /* 0x0000000100007836 */ /* 0x000fc60000000000 */
[----:B0-----:R-:W-:Y:S05]  /*1460*/  @!P0 BRA `(.L_x_8) ;  /* 0x0000000000408947 */ /* 0x001fea0003800000 */
[----:B------:R-:W-:-:S05]  /*1470*/  IADD3 R17, PT, PT, R3, -0x1, RZ ;  /* 0xffffffff03117810 */ /* 0x000fca0007ffe0ff */
[----:B------:R-:W-:-:S04]  /*1480*/  IMAD.WIDE.U32 R12, R17, 0x1f40, R4 ;  /* 0x00001f40110c7825 */ /* 0x000fc800078e0004 */
[----:B------:R-:W-:Y:S01]  /*1490*/  IMAD.WIDE R14, R11, 0x14, R12 ;  /* 0x000000140b0e7825 */ /* 0x000fe200078e020c */
[----:B-----5:R-:W-:-:S03]  /*14a0*/  IADD3 R13, PT, PT, R16, 0x1, RZ ;  /* 0x00000001100d7810 */ /* 0x020fc60007ffe0ff */
[----:B------:R-:W-:-:S06]  /*14b0*/  IMAD.WIDE R14, R10, 0x4, R14 ;  /* 0x000000040a0e7825 */ /* 0x000fcc00078e020e */
[----:B------:R-:W2:Y:S01]  /*14c0*/  ATOMG.E.MIN.S32.STRONG.GPU PT, R14, desc[UR4][R14.64], R13 ;  /* 0x8000000d0e0e79a8 */ /* 0x000ea200089ef304 */
[----:B------:R-:W-:-:S13]  /*14d0*/  ISETP.GT.U32.AND P1, PT, R3, 0x18e, PT ;  /* 0x0000018e0300780c */ /* 0x000fda0003f24070 */
[----:B------:R-:W-:Y:S05]  /*14e0*/  @P1 BREAK.RELIABLE B0 ;  /* 0x0000000000001942 */ /* 0x000fea0003800100 */
[----:B--2---:R-:W-:-:S13]  /*14f0*/  ISETP.GT.AND P0, PT, R14, R13, PT ;  /* 0x0000000d0e00720c */ /* 0x004fda0003f04270 */
[C---:B------:R-:W-:Y:S01]  /*1500*/  @P0 IMAD R18, R2.reuse, 0xc, R1 ;  /* 0x0000000c02120824 */ /* 0x040fe200078e0201 */
[----:B------:R-:W-:-:S04]  /*1510*/  @P0 IADD3 R12, PT, PT, R2, 0x1, RZ ;  /* 0x00000001020c0810 */ /* 0x000fc80007ffe0ff */
[----:B------:R0:W-:Y:S01]  /*1520*/  @P0 STL [R18+0x4], R17 ;  /* 0x0000041112000387 */ /* 0x0001e20000100800 */
[----:B------:R-:W-:-:S03]  /*1530*/  @P0 MOV R2, R12 ;  /* 0x0000000c00020202 */ /* 0x000fc60000000f00 */
[----:B------:R0:W-:Y:S04]  /*1540*/  @P0 STL [R18], R11 ;  /* 0x0000000b12000387 */ /* 0x0001e80000100800 */
[----:B------:R0:W-:Y:S01]  /*1550*/  @P0 STL [R18+0x8], R10 ;  /* 0x0000080a12000387 */ /* 0x0001e20000100800 */
[----:B------:R-:W-:Y:S05]  /*1560*/  @P1 BRA `(.L_x_9) ;  /* 0x00000000002c1947 */ /* 0x000fea0003800000 */
.L_x_8:
[----:B------:R-:W-:Y:S05]  /*1570*/  BSYNC.RELIABLE B0 ;  /* 0x0000000000007941 */ /* 0x000fea0003800100 */
.L_x_7:
[----:B-----5:R-:W-:-:S05]  /*1580*/  VIADD R13, R16, 0x1 ;  /* 0x00000001100d7836 */ /* 0x020fca0000000000 */
[----:B------:R-:W2:Y:S02]  /*1590*/  ATOMG.E.MIN.S32.STRONG.GPU PT, R12, desc[UR4][R6.64+0x1f40], R13 ;  /* 0x801f400d060c79a8 */ /* 0x000ea400089ef304 */
[----:B--2---:R-:W-:-:S13]  /*15a0*/  ISETP.GT.AND P0, PT, R12, R13, PT ;  /* 0x0000000d0c00720c */ /* 0x004fda0003f04270 */
[C---:B------:R-:W-:Y:S01]  /*15b0*/  @P0 IMAD R15, R2.reuse, 0xc, R1 ;  /* 0x0000000c020f0824 */ /* 0x040fe200078e0201 */
[----:B------:R-:W-:Y:S02]  /*15c0*/  @P0 IADD3 R12, PT, PT, R3, 0x1, RZ ;  /* 0x00000001030c0810 */ /* 0x000fe40007ffe0ff */
[----:B------:R-:W-:Y:S02]  /*15d0*/  @P0 IADD3 R14, PT, PT, R2, 0x1, RZ ;  /* 0x00000001020e0810 */ /* 0x000fe40007ffe0ff */
[----:B------:R1:W-:Y:S02]  /*15e0*/  @P0 STL [R15], R11 ;  /* 0x0000000b0f000387 */ /* 0x0003e40000100800 */
[----:B------:R-:W-:Y:S02]  /*15f0*/  @P0 MOV R2, R14 ;  /* 0x0000000e00020202 */ /* 0x000fe40000000f00 */
[----:B------:R1:W-:Y:S04]  /*1600*/  @P0 STL [R15+0x4], R12 ;  /* 0x0000040c0f000387 */ /* 0x0003e80000100800 */
[----:B------:R1:W-:Y:S02]  /*1610*/  @P0 STL [R15+0x8], R10 ;  /* 0x0000080a0f000387 */ /* 0x0003e40000100800 */
.L_x_9:
[----:B------:R-:W-:Y:S05]  /*1620*/  BSYNC.RECONVERGENT B1 ;  /* 0x0000000000017941 */ /* 0x000fea0003800200 */
.L_x_6:
[----:B------:R-:W-:Y:S01]  /*1630*/  ISETP.GE.AND P0, PT, R11, 0x1, PT ;  /* 0x000000010b00780c */ /* 0x000fe20003f06270 */
[----:B------:R-:W-:Y:S04]  /*1640*/  BSSY.RECONVERGENT B1, `(.L_x_10) ;  /* 0x000001b000017945 */ /* 0x000fe80003800200 */
[----:B------:R-:W-:Y:S08]  /*1650*/  BSSY.RELIABLE B2, `(.L_x_11) ;  /* 0x0000010000027945 */ /* 0x000ff00003800100 */
[----:B------:R-:W-:Y:S05]  /*1660*/  @!P0 BRA `(.L_x_12) ;  /* 0x0000000000388947 */ /* 0x000fea0003800000 */
[----:B-1----:R-:W-:-:S05]  /*1670*/  IADD3 R15, PT, PT, R11, -0x1, RZ ;  /* 0xffffffff0b0f7810 */ /* 0x002fca0007ffe0ff */
[----:B------:R-:W-:-:S04]  /*1680*/  IMAD.WIDE.U32 R8, R15, 0x14, R8 ;  /* 0x000000140f087825 */ /* 0x000fc800078e0008 */
[----:B------:R-:W-:-:S06]  /*1690*/  IMAD.WIDE R8, R10, 0x4, R8 ;  /* 0x000000040a087825 */ /* 0x000fcc00078e0208 */
[----:B------:R-:W2:Y:S01]  /*16a0*/  ATOMG.E.MIN.S32.STRONG.GPU PT, R8, desc[UR4][R8.64], R13 ;  /* 0x8000000d080879a8 */ /* 0x000ea200089ef304 */
[----:B------:R-:W-:-:S13]  /*16b0*/  ISETP.GT.U32.AND P1, PT, R11, 0x18e, PT ;  /* 0x0000018e0b00780c */ /* 0x000fda0003f24070 */
[----:B------:R-:W-:Y:S05]  /*16c0*/  @P1 BREAK.RELIABLE B2 ;  /* 0x0000000000021942 */ /* 0x000fea0003800100 */
[----:B--2---:R-:W-:-:S13]  /*16d0*/  ISETP.GT.AND P0, PT, R8, R13, PT ;  /* 0x0000000d0800720c */ /* 0x004fda0003f04270 */
[C---:B------:R-:W-:Y:S02]  /*16e0*/  @P0 IMAD R14, R2.reuse, 0xc, R1 ;  /* 0x0000000c020e0824 */ /* 0x040fe400078e0201 */
[----:B------:R-:W-:-:S03]  /*16f0*/  @P0 VIADD R12, R2, 0x1 ;  /* 0x00000001020c0836 */ /* 0x000fc60000000000 */
[----:B------:R2:W-:Y:S02]  /*1700*/  @P0 STL [R14], R15 ;  /* 0x0000000f0e000387 */ /* 0x0005e40000100800 */
[----:B------:R-:W-:Y:S02]  /*1710*/  @P0 MOV R2, R12 ;  /* 0x0000000c00020202 */ /* 0x000fe40000000f00 */
[----:B------:R2:W-:Y:S04]  /*1720*/  @P0 STL [R14+0x4], R3 ;  /* 0x000004030e000387 */ /* 0x0005e80000100800 */
[----:B------:R2:W-:Y:S01]  /*1730*/  @P0 STL [R14+0x8], R10 ;  /* 0x0000080a0e000387 */ /* 0x0005e20000100800 */
[----:B------:R-:W-:Y:S05]  /*1740*/  @P1 BRA `(.L_x_13) ;  /* 0x0000000000281947 */ /* 0x000fea0003800000 */
.L_x_12:
[----:B------:R-:W-:Y:S05]  /*1750*/  BSYNC.RELIABLE B2 ;  /* 0x0000000000027941 */ /* 0x000fea0003800100 */
.L_x_11:
[----:B------:R-:W3:Y:S02]  /*1760*/  ATOMG.E.MIN.S32.STRONG.GPU PT, R6, desc[UR4][R6.64+0x14], R13 ;  /* 0x8000140d060679a8 */ /* 0x000ee400089ef304 */
[----:B---3--:R-:W-:-:S13]  /*1770*/  ISETP.GT.AND P0, PT, R6, R13, PT ;  /* 0x0000000d0600720c */ /* 0x008fda0003f04270 */
[----:B01----:R-:W-:Y:S01]  /*1780*/  @P0 IADD3 R11, PT, PT, R11, 0x1, RZ ;  /* 0x000000010b0b0810 */ /* 0x003fe20007ffe0ff */
[C---:B------:R-:W-:Y:S01]  /*1790*/  @P0 IMAD R12, R2.reuse, 0xc, R1 ;  /* 0x0000000c020c0824 */ /* 0x040fe200078e0201 */
[----:B------:R-:W-:-:S04]  /*17a0*/  @P0 IADD3 R8, PT, PT, R2, 0x1, RZ ;  /* 0x0000000102080810 */ /* 0x000fc80007ffe0ff */
[----:B------:R1:W-:Y:S01]  /*17b0*/  @P0 STL [R12], R11 ;  /* 0x0000000b0c000387 */ /* 0x0003e20000100800 */
[----:B------:R-:W-:-:S03]  /*17c0*/  @P0 MOV R2, R8 ;  /* 0x0000000800020202 */ /* 0x000fc60000000f00 */
[----:B------:R1:W-:Y:S04]  /*17d0*/  @P0 STL [R12+0x4], R3 ;  /* 0x000004030c000387 */ /* 0x0003e80000100800 */
[----:B------:R1:W-:Y:S02]  /*17e0*/  @P0 STL [R12+0x8], R10 ;  /* 0x0000080a0c000387 */ /* 0x0003e40000100800 */
.L_x_13:
[----:B------:R-:W-:Y:S05]  /*17f0*/  BSYNC.RECONVERGENT B1 ;  /* 0x0000000000017941 */ /* 0x000fea0003800200 */
.L_x_10:
[----:B------:R-:W-:-:S13]  /*1800*/  ISETP.GE.AND P0, PT, R0, R2, PT ;  /* 0x000000020000720c */ /* 0x000fda0003f06270 */
[----:B------:R-:W-:Y:S05]  /*1810*/  @!P0 BRA `(.L_x_14) ;  /* 0xfffffff800dc8947 */ /* 0x000fea000383ffff */
[----:B------:R-:W-:Y:S05]  /*1820*/  EXIT ;  /* 0x000000000000794d */ /* 0x000fea0003800000 */
.L_x_15:
        /* <DEDUP_REMOVED lines=13> */
.L_x_18:


//--------------------- .nv.shared.reserved.0     --------------------------
	.section	.nv.shared.reserved.0,"aw",@nobits
	.weak		__nv_reservedSMEM_offset_0_alias
	.size		__nv_reservedSMEM_offset_0_alias, 0, 64
	.other		__nv_reservedSMEM_offset_0_alias,@"STO_CUDA_RESERVED_SHARED STV_DEFAULT"
__nv_reservedSMEM_offset_0_alias:
	.zero		0
	.zero		64


//--------------------- .nv.constant0._Z15swapCellsInPlanP10ZoningPlanP7Point2DS2_ --------------------------
	.section	.nv.constant0._Z15swapCellsInPlanP10ZoningPlanP7Point2DS2_,"a",@progbits
	.sectionflags	@""
	.align	4
.nv.constant0._Z15swapCellsInPlanP10ZoningPlanP7Point2DS2_:
	.zero		920


//--------------------- .nv.constant0._Z12computeScoreP10ZoningPlanP11DistanceMapPi --------------------------
	.section	.nv.constant0._Z12computeScoreP10ZoningPlanP11DistanceMapPi,"a",@progbits
	.sectionflags	@""
	.align	4
.nv.constant0._Z12computeScoreP10ZoningPlanP11DistanceMapPi:
	.zero		920


//--------------------- .nv.constant0._Z22computeDistanceToStoreP10ZoningPlanP11DistanceMap --------------------------
	.section	.nv.constant0._Z22computeDistanceToStoreP10ZoningPlanP11DistanceMap,"a",@progbits
	.sectionflags	@""
	.align	4
.nv.constant0._Z22computeDistanceToStoreP10ZoningPlanP11DistanceMap:
	.zero		912


//--------------------- SYMBOLS --------------------------

	.type		.nv.reservedSmem.offset0,@object
	.size		.nv.reservedSmem.offset0,0x4
